	.target	sm_90a

	.elftype	@"ET_EXEC"


//--------------------- .note.nv.tkinfo           --------------------------
	.section	.note.nv.tkinfo,"",@"SHT_NOTE"
	.sectionflags	@"SHF_NOTE_NV_TKINFO"
	.tkinfo
        /*0018*/ 	.word	0x00000002
        /*0030*/ 	.string	""
        /*0030*/ 	.string	"ptxas"
        /*0030*/ 	.string	"Cuda compilation tools, release 13.0, V13.0.88"
        /*0030*/ 	.string	"Build cuda_13.0.r13.0/compiler.36424714_0"
        /*0030*/ 	.string	"-arch sm_90a -m 64 "



//--------------------- .note.nv.cuinfo           --------------------------
	.section	.note.nv.cuinfo,"",@"SHT_NOTE"
	.sectionflags	@"SHF_NOTE_NV_CUINFO"
        /*0018*/ 	.short	0x0002
        /*001a*/ 	.short	0x005a
        /*001c*/ 	.short	0x0082
	.zero		2


//--------------------- .nv.info                  --------------------------
	.section	.nv.info,"",@"SHT_CUDA_INFO"
	.align	4


	//----- nvinfo : EIATTR_REGCOUNT
	.align		4
        /*0000*/ 	.byte	0x04, 0x2f
        /*0002*/ 	.short	(.L_15 - .L_14)
	.align		4
.L_14:
        /*0004*/ 	.word	index@(_ZN7cutlass13device_kernelINS_4gemm6kernel13GemmUniversalIN4cute5tupleIJiiiiEEENS1_10collective13CollectiveMmaINS1_34MainloopSm90TmaGmmaWarpSpecializedILi9ENS5_IJNS4_1CILi1EEENSA_ILi8EEESB_EEENS1_35KernelTmaWarpSpecializedCooperativeEEENS5_IJNSA_ILi128EEENSA_ILi64EEESH_EEENS_10bfloat16_tENS5_IJlSB_lEEESJ_SK_NS4_8TiledMMAINS4_8MMA_AtomIJNS4_4SM904GMMA27MMA_64x64x16_F32BF16BF16_SSILNSO_5MajorE0ELSQ_0ELNSO_7ScaleInE1ELSR_1EEEEEENS4_6LayoutINS5_IJNSA_ILi2EEESB_SB_EEENS5_IJSB_NSA_ILi0EEESX_EEEEENS5_IJNS4_10UnderscoreES10_S10_EEEEENS4_23SM90_TMA_LOAD_MULTICASTENS4_14ComposedLayoutINS4_7SwizzleILi3ELi4ELi3EEENS4_18smem_ptr_flag_bitsILi16EEENSU_INS5_IJSC_SH_EEENS5_IJSH_SB_EEEEEEEvNS4_8identityENS4_13SM90_TMA_LOADES1C_vS1D_EENS_8epilogue10collective6detail29Sm90TmaWarpSpecializedAdapterINS1H_15DefaultEpilogueISJ_SK_SK_NS1G_6thread17LinearCombinationISJ_Li1EffLNS1L_9ScaleType4KindE0ELNS_15FloatRoundStyleE2ESJ_EENS1_15EpilogueDefaultEEEEEvvEEEEvNT_6ParamsE)
        /*0008*/ 	.word	0x000000a8


	//----- nvinfo : EIATTR_FRAME_SIZE
	.align		4
.L_15:
        /*000c*/ 	.byte	0x04, 0x11
        /*000e*/ 	.short	(.L_17 - .L_16)
	.align		4
.L_16:
        /*0010*/ 	.word	index@(_ZN7cutlass13device_kernelINS_4gemm6kernel13GemmUniversalIN4cute5tupleIJiiiiEEENS1_10collective13CollectiveMmaINS1_34MainloopSm90TmaGmmaWarpSpecializedILi9ENS5_IJNS4_1CILi1EEENSA_ILi8EEESB_EEENS1_35KernelTmaWarpSpecializedCooperativeEEENS5_IJNSA_ILi128EEENSA_ILi64EEESH_EEENS_10bfloat16_tENS5_IJlSB_lEEESJ_SK_NS4_8TiledMMAINS4_8MMA_AtomIJNS4_4SM904GMMA27MMA_64x64x16_F32BF16BF16_SSILNSO_5MajorE0ELSQ_0ELNSO_7ScaleInE1ELSR_1EEEEEENS4_6LayoutINS5_IJNSA_ILi2EEESB_SB_EEENS5_IJSB_NSA_ILi0EEESX_EEEEENS5_IJNS4_10UnderscoreES10_S10_EEEEENS4_23SM90_TMA_LOAD_MULTICASTENS4_14ComposedLayoutINS4_7SwizzleILi3ELi4ELi3EEENS4_18smem_ptr_flag_bitsILi16EEENSU_INS5_IJSC_SH_EEENS5_IJSH_SB_EEEEEEEvNS4_8identityENS4_13SM90_TMA_LOADES1C_vS1D_EENS_8epilogue10collective6detail29Sm90TmaWarpSpecializedAdapterINS1H_15DefaultEpilogueISJ_SK_SK_NS1G_6thread17LinearCombinationISJ_Li1EffLNS1L_9ScaleType4KindE0ELNS_15FloatRoundStyleE2ESJ_EENS1_15EpilogueDefaultEEEEEvvEEEEvNT_6ParamsE)
        /*0014*/ 	.word	0x00000000


	//----- nvinfo : EIATTR_MIN_STACK_SIZE
	.align		4
.L_17:
        /*0018*/ 	.byte	0x04, 0x12
        /*001a*/ 	.short	(.L_19 - .L_18)
	.align		4
.L_18:
        /*001c*/ 	.word	index@(_ZN7cutlass13device_kernelINS_4gemm6kernel13GemmUniversalIN4cute5tupleIJiiiiEEENS1_10collective13CollectiveMmaINS1_34MainloopSm90TmaGmmaWarpSpecializedILi9ENS5_IJNS4_1CILi1EEENSA_ILi8EEESB_EEENS1_35KernelTmaWarpSpecializedCooperativeEEENS5_IJNSA_ILi128EEENSA_ILi64EEESH_EEENS_10bfloat16_tENS5_IJlSB_lEEESJ_SK_NS4_8TiledMMAINS4_8MMA_AtomIJNS4_4SM904GMMA27MMA_64x64x16_F32BF16BF16_SSILNSO_5MajorE0ELSQ_0ELNSO_7ScaleInE1ELSR_1EEEEEENS4_6LayoutINS5_IJNSA_ILi2EEESB_SB_EEENS5_IJSB_NSA_ILi0EEESX_EEEEENS5_IJNS4_10UnderscoreES10_S10_EEEEENS4_23SM90_TMA_LOAD_MULTICASTENS4_14ComposedLayoutINS4_7SwizzleILi3ELi4ELi3EEENS4_18smem_ptr_flag_bitsILi16EEENSU_INS5_IJSC_SH_EEENS5_IJSH_SB_EEEEEEEvNS4_8identityENS4_13SM90_TMA_LOADES1C_vS1D_EENS_8epilogue10collective6detail29Sm90TmaWarpSpecializedAdapterINS1H_15DefaultEpilogueISJ_SK_SK_NS1G_6thread17LinearCombinationISJ_Li1EffLNS1L_9ScaleType4KindE0ELNS_15FloatRoundStyleE2ESJ_EENS1_15EpilogueDefaultEEEEEvvEEEEvNT_6ParamsE)
        /*0020*/ 	.word	0x00000000
.L_19:


//--------------------- .nv.compat                --------------------------
	.section	.nv.compat,"",@"SHT_CUDA_COMPAT_INFO"
	.align	4
        /*0000*/ 	.byte	0x02, 0x09, 0x01, 0x00, 0x02, 0x02, 0x04, 0x00, 0x02, 0x05, 0x05, 0x00, 0x03, 0x07, 0x01, 0x01
        /*0010*/ 	.byte	0x02, 0x03, 0x01, 0x00, 0x02, 0x06, 0x01, 0x00, 0x04, 0x0b, 0x08, 0x00, 0x00, 0x00, 0x00, 0x00
        /*0020*/ 	.byte	0x00, 0x00, 0x00, 0x00


//--------------------- .nv.info._ZN7cutlass13device_kernelINS_4gemm6kernel13GemmUniversalIN4cute5tupleIJiiiiEEENS1_10collective13CollectiveMmaINS1_34MainloopSm90TmaGmmaWarpSpecializedILi9ENS5_IJNS4_1CILi1EEENSA_ILi8EEESB_EEENS1_35KernelTmaWarpSpecializedCooperativeEEENS5_IJNSA_ILi128EEENSA_ILi64EEESH_EEENS_10bfloat16_tENS5_IJlSB_lEEESJ_SK_NS4_8TiledMMAINS4_8MMA_AtomIJNS4_4SM904GMMA27MMA_64x64x16_F32BF16BF16_SSILNSO_5MajorE0ELSQ_0ELNSO_7ScaleInE1ELSR_1EEEEEENS4_6LayoutINS5_IJNSA_ILi2EEESB_SB_EEENS5_IJSB_NSA_ILi0EEESX_EEEEENS5_IJNS4_10UnderscoreES10_S10_EEEEENS4_23SM90_TMA_LOAD_MULTICASTENS4_14ComposedLayoutINS4_7SwizzleILi3ELi4ELi3EEENS4_18smem_ptr_flag_bitsILi16EEENSU_INS5_IJSC_SH_EEENS5_IJSH_SB_EEEEEEEvNS4_8identityENS4_13SM90_TMA_LOADES1C_vS1D_EENS_8epilogue10collective6detail29Sm90TmaWarpSpecializedAdapterINS1H_15DefaultEpilogueISJ_SK_SK_NS1G_6thread17LinearCombinationISJ_Li1EffLNS1L_9ScaleType4KindE0ELNS_15FloatRoundStyleE2ESJ_EENS1_15EpilogueDefaultEEEEEvvEEEEvNT_6ParamsE --------------------------
	.section	.nv.info._ZN7cutlass13device_kernelINS_4gemm6kernel13GemmUniversalIN4cute5tupleIJiiiiEEENS1_10collective13CollectiveMmaINS1_34MainloopSm90TmaGmmaWarpSpecializedILi9ENS5_IJNS4_1CILi1EEENSA_ILi8EEESB_EEENS1_35KernelTmaWarpSpecializedCooperativeEEENS5_IJNSA_ILi128EEENSA_ILi64EEESH_EEENS_10bfloat16_tENS5_IJlSB_lEEESJ_SK_NS4_8TiledMMAINS4_8MMA_AtomIJNS4_4SM904GMMA27MMA_64x64x16_F32BF16BF16_SSILNSO_5MajorE0ELSQ_0ELNSO_7ScaleInE1ELSR_1EEEEEENS4_6LayoutINS5_IJNSA_ILi2EEESB_SB_EEENS5_IJSB_NSA_ILi0EEESX_EEEEENS5_IJNS4_10UnderscoreES10_S10_EEEEENS4_23SM90_TMA_LOAD_MULTICASTENS4_14ComposedLayoutINS4_7SwizzleILi3ELi4ELi3EEENS4_18smem_ptr_flag_bitsILi16EEENSU_INS5_IJSC_SH_EEENS5_IJSH_SB_EEEEEEEvNS4_8identityENS4_13SM90_TMA_LOADES1C_vS1D_EENS_8epilogue10collective6detail29Sm90TmaWarpSpecializedAdapterINS1H_15DefaultEpilogueISJ_SK_SK_NS1G_6thread17LinearCombinationISJ_Li1EffLNS1L_9ScaleType4KindE0ELNS_15FloatRoundStyleE2ESJ_EENS1_15EpilogueDefaultEEEEEvvEEEEvNT_6ParamsE,"",@"SHT_CUDA_INFO"
	.sectionflags	@""
	.align	4


	//----- nvinfo : EIATTR_CUDA_API_VERSION
	.align		4
        /*0000*/ 	.byte	0x04, 0x37
        /*0002*/ 	.short	(.L_21 - .L_20)
.L_20:
        /*0004*/ 	.word	0x00000082


	//----- nvinfo : EIATTR_KPARAM_INFO
	.align		4
.L_21:
        /*0008*/ 	.byte	0x04, 0x17
        /*000a*/ 	.short	(.L_23 - .L_22)
.L_22:
        /*000c*/ 	.word	0x00000000
        /*0010*/ 	.short	0x0000
        /*0012*/ 	.short	0x0070
        /*0014*/ 	.byte	0x00, 0xf0, 0x01, 0x10


	//----- nvinfo : EIATTR_SPARSE_MMA_MASK
	.align		4
.L_23:
        /*0018*/ 	.byte	0x03, 0x50
        /*001a*/ 	.short	0x0000


	//----- nvinfo : EIATTR_MAXREG_COUNT
	.align		4
        /*001c*/ 	.byte	0x03, 0x1b
        /*001e*/ 	.short	0x00a8


	//----- nvinfo : EIATTR_NUM_BARRIERS
	.align		4
        /*0020*/ 	.byte	0x02, 0x4c
        /*0022*/ 	.byte	0x01
	.zero		1


	//----- nvinfo : EIATTR_EXTERNS
	.align		4
        /*0024*/ 	.byte	0x04, 0x0f
        /*0026*/ 	.short	(.L_25 - .L_24)


	//   ....[0]....
	.align		4
.L_24:
        /*0028*/ 	.word	index@(__assertfail)


	//----- nvinfo : EIATTR_MERCURY_ISA_VERSION
	.align		4
.L_25:
        /*002c*/ 	.byte	0x03, 0x5f
        /*002e*/ 	.short	0x0101


	//----- nvinfo : EIATTR_INT_WARP_WIDE_INSTR_OFFSETS
	.align		4
        /*0030*/ 	.byte	0x04, 0x31
        /*0032*/ 	.short	(.L_27 - .L_26)


	//   ....[0]....
.L_26:
        /*0034*/ 	.word	0x00000540


	//   ....[1]....
        /*0038*/ 	.word	0x00000560


	//   ....[2]....
        /*003c*/ 	.word	0x00000710


	//----- nvinfo : EIATTR_COOP_GROUP_MASK_REGIDS
	.align		4
.L_27:
        /*0040*/ 	.byte	0x04, 0x29
        /*0042*/ 	.short	(.L_29 - .L_28)


	//   ....[0]....
.L_28:
        /*0044*/ 	.word	0xffffffff


	//   ....[1]....
        /*0048*/ 	.word	0xffffffff


	//   ....[2]....
        /*004c*/ 	.word	0xffffffff


	//   ....[3]....
        /*0050*/ 	.word	0xffffffff


	//   ....[4]....
        /*0054*/ 	.word	0xffffffff


	//   ....[5]....
        /*0058*/ 	.word	0xffffffff


	//----- nvinfo : EIATTR_COOP_GROUP_INSTR_OFFSETS
	.align		4
.L_29:
        /*005c*/ 	.byte	0x04, 0x28
        /*005e*/ 	.short	(.L_31 - .L_30)


	//   ....[0]....
.L_30:
        /*0060*/ 	.word	0x00000060


	//   ....[1]....
        /*0064*/ 	.word	0x00000070


	//   ....[2]....
        /*0068*/ 	.word	0x00000130


	//   ....[3]....
        /*006c*/ 	.word	0x00000390


	//   ....[4]....
        /*0070*/ 	.word	0x00000850


	//   ....[5]....
        /*0074*/ 	.word	0x00001290


	//----- nvinfo : EIATTR_REG_RECONFIG
	.align		4
.L_31:
        /*0078*/ 	.byte	0x01, 0x54
	.zero		2


	//----- nvinfo : EIATTR_SYSCALL_OFFSETS
	.align		4
        /*007c*/ 	.byte	0x04, 0x46
        /*007e*/ 	.short	(.L_33 - .L_32)


	//   ....[0]....
.L_32:
        /*0080*/ 	.word	0x00001450


	//----- nvinfo : EIATTR_MBARRIER_INSTR_OFFSETS
	.align		4
.L_33:
        /*0084*/ 	.byte	0x04, 0x39
        /*0086*/ 	.short	(.L_35 - .L_34)


	//   ....[0]....
.L_34:
        /*0088*/ 	.word	0x00000250
        /*008c*/ 	.word	0x000000ff
        /*0090*/ 	.word	0x00000000
        /*0094*/ 	.short	0x0100
        /*0096*/ 	.byte	0x08
	.zero		1


	//   ....[1]....
        /*0098*/ 	.word	0x00000260
        /*009c*/ 	.word	0x000000ff
        /*00a0*/ 	.word	0x00000048
        /*00a4*/ 	.short	0x0100
        /*00a6*/ 	.byte	0x08
	.zero		1


	//   ....[2]....
        /*00a8*/ 	.word	0x00000270
        /*00ac*/ 	.word	0x000000ff
        /*00b0*/ 	.word	0x00000008
        /*00b4*/ 	.short	0x0100
        /*00b6*/ 	.byte	0x08
	.zero		1


	//   ....[3]....
        /*00b8*/ 	.word	0x00000280
        /*00bc*/ 	.word	0x000000ff
        /*00c0*/ 	.word	0x00000050
        /*00c4*/ 	.short	0x0100
        /*00c6*/ 	.byte	0x08
	.zero		1


	//   ....[4]....
        /*00c8*/ 	.word	0x00000290
        /*00cc*/ 	.word	0x000000ff
        /*00d0*/ 	.word	0x00000010
        /*00d4*/ 	.short	0x0100
        /*00d6*/ 	.byte	0x08
	.zero		1


	//   ....[5]....
        /*00d8*/ 	.word	0x000002a0
        /*00dc*/ 	.word	0x000000ff
        /*00e0*/ 	.word	0x00000058
        /*00e4*/ 	.short	0x0100
        /*00e6*/ 	.byte	0x08
	.zero		1


	//   ....[6]....
        /*00e8*/ 	.word	0x000002b0
        /*00ec*/ 	.word	0x000000ff
        /*00f0*/ 	.word	0x00000018
        /*00f4*/ 	.short	0x0100
        /*00f6*/ 	.byte	0x08
	.zero		1


	//   ....[7]....
        /*00f8*/ 	.word	0x000002c0
        /*00fc*/ 	.word	0x000000ff
        /*0100*/ 	.word	0x00000060
        /*0104*/ 	.short	0x0100
        /*0106*/ 	.byte	0x08
	.zero		1


	//   ....[8]....
        /*0108*/ 	.word	0x000002d0
        /*010c*/ 	.word	0x000000ff
        /*0110*/ 	.word	0x00000020
        /*0114*/ 	.short	0x0100
        /*0116*/ 	.byte	0x08
	.zero		1


	//   ....[9]....
        /*0118*/ 	.word	0x000002e0
        /*011c*/ 	.word	0x000000ff
        /*0120*/ 	.word	0x00000068
        /*0124*/ 	.short	0x0100
        /*0126*/ 	.byte	0x08
	.zero		1


	//   ....[10]....
        /*0128*/ 	.word	0x000002f0
        /*012c*/ 	.word	0x000000ff
        /*0130*/ 	.word	0x00000028
        /*0134*/ 	.short	0x0100
        /*0136*/ 	.byte	0x08
	.zero		1


	//   ....[11]....
        /*0138*/ 	.word	0x00000300
        /*013c*/ 	.word	0x000000ff
        /*0140*/ 	.word	0x00000070
        /*0144*/ 	.short	0x0100
        /*0146*/ 	.byte	0x08
	.zero		1


	//   ....[12]....
        /*0148*/ 	.word	0x00000310
        /*014c*/ 	.word	0x000000ff
        /*0150*/ 	.word	0x00000030
        /*0154*/ 	.short	0x0100
        /*0156*/ 	.byte	0x08
	.zero		1


	//   ....[13]....
        /*0158*/ 	.word	0x00000320
        /*015c*/ 	.word	0x000000ff
        /*0160*/ 	.word	0x00000078
        /*0164*/ 	.short	0x0100
        /*0166*/ 	.byte	0x08
	.zero		1


	//   ....[14]....
        /*0168*/ 	.word	0x00000330
        /*016c*/ 	.word	0x000000ff
        /*0170*/ 	.word	0x00000038
        /*0174*/ 	.short	0x0100
        /*0176*/ 	.byte	0x08
	.zero		1


	//   ....[15]....
        /*0178*/ 	.word	0x00000340
        /*017c*/ 	.word	0x000000ff
        /*0180*/ 	.word	0x00000080
        /*0184*/ 	.short	0x0100
        /*0186*/ 	.byte	0x08
	.zero		1


	//   ....[16]....
        /*0188*/ 	.word	0x00000350
        /*018c*/ 	.word	0x000000ff
        /*0190*/ 	.word	0x00000040
        /*0194*/ 	.short	0x0100
        /*0196*/ 	.byte	0x08
	.zero		1


	//   ....[17]....
        /*0198*/ 	.word	0x00000360
        /*019c*/ 	.word	0x000000ff
        /*01a0*/ 	.word	0x00000088
        /*01a4*/ 	.short	0x0100
        /*01a6*/ 	.byte	0x08
	.zero		1


	//   ....[18]....
        /*01a8*/ 	.word	0x00000790
        /*01ac*/ 	.word	0x000000ff
        /*01b0*/ 	.word	0x000000a0
        /*01b4*/ 	.short	0x0100
        /*01b6*/ 	.byte	0x06
	.zero		1


	//   ....[19]....
        /*01b8*/ 	.word	0x00000800
        /*01bc*/ 	.word	0x000000ff
        /*01c0*/ 	.word	0x000000a8
        /*01c4*/ 	.short	0x0100
        /*01c6*/ 	.byte	0x06
	.zero		1


	//   ....[20]....
        /*01c8*/ 	.word	0x00001510
        /*01cc*/ 	.word	0x00000003
        /*01d0*/ 	.word	0x00000000
        /*01d4*/ 	.short	0x010a
        /*01d6*/ 	.byte	0x3f
	.zero		1


	//   ....[21]....
        /*01d8*/ 	.word	0x00001550
        /*01dc*/ 	.word	0x00000003
        /*01e0*/ 	.word	0x00000000
        /*01e4*/ 	.short	0x010a
        /*01e6*/ 	.byte	0x3f
	.zero		1


	//   ....[22]....
        /*01e8*/ 	.word	0x00001920
        /*01ec*/ 	.word	0x00000005
        /*01f0*/ 	.word	0x00000000
        /*01f4*/ 	.short	0x010a
        /*01f6*/ 	.byte	0x3f
	.zero		1


	//   ....[23]....
        /*01f8*/ 	.word	0x00001960
        /*01fc*/ 	.word	0x00000005
        /*0200*/ 	.word	0x00000000
        /*0204*/ 	.short	0x010a
        /*0206*/ 	.byte	0x3f
	.zero		1


	//   ....[24]....
        /*0208*/ 	.word	0x00001bc0
        /*020c*/ 	.word	0x00000005
        /*0210*/ 	.word	0x00000000
        /*0214*/ 	.short	0x0101
        /*0216*/ 	.byte	0x3f
	.zero		1


	//   ....[25]....
        /*0218*/ 	.word	0x00001de0
        /*021c*/ 	.word	0x00000003
        /*0220*/ 	.word	0x00000000
        /*0224*/ 	.short	0x0101
        /*0226*/ 	.byte	0x3f
	.zero		1


	//   ....[26]....
        /*0228*/ 	.word	0x00005280
        /*022c*/ 	.word	0x00000016
        /*0230*/ 	.word	0x00000048
        /*0234*/ 	.short	0x010a
        /*0236*/ 	.byte	0x3f
	.zero		1


	//   ....[27]....
        /*0238*/ 	.word	0x000055e0
        /*023c*/ 	.word	0x00000003
        /*0240*/ 	.word	0x000000a8
        /*0244*/ 	.short	0x0101
        /*0246*/ 	.byte	0x3f
	.zero		1


	//   ....[28]....
        /*0248*/ 	.word	0x00005d30
        /*024c*/ 	.word	0x00000007
        /*0250*/ 	.word	0x00000000
        /*0254*/ 	.short	0x010a
        /*0256*/ 	.byte	0x3f
	.zero		1


	//   ....[29]....
        /*0258*/ 	.word	0x00005db0
        /*025c*/ 	.word	0x00000008
        /*0260*/ 	.word	0x00000000
        /*0264*/ 	.short	0x010a
        /*0266*/ 	.byte	0x3f
	.zero		1


	//   ....[30]....
        /*0268*/ 	.word	0x00005e40
        /*026c*/ 	.word	0x00000009
        /*0270*/ 	.word	0x00000000
        /*0274*/ 	.short	0x010a
        /*0276*/ 	.byte	0x3f
	.zero		1


	//   ....[31]....
        /*0278*/ 	.word	0x00005ed0
        /*027c*/ 	.word	0x00000008
        /*0280*/ 	.word	0x00000000
        /*0284*/ 	.short	0x010a
        /*0286*/ 	.byte	0x3f
	.zero		1


	//   ....[32]....
        /*0288*/ 	.word	0x00005f60
        /*028c*/ 	.word	0x00000009
        /*0290*/ 	.word	0x00000000
        /*0294*/ 	.short	0x010a
        /*0296*/ 	.byte	0x3f
	.zero		1


	//   ....[33]....
        /*0298*/ 	.word	0x00005ff0
        /*029c*/ 	.word	0x00000008
        /*02a0*/ 	.word	0x00000000
        /*02a4*/ 	.short	0x010a
        /*02a6*/ 	.byte	0x3f
	.zero		1


	//   ....[34]....
        /*02a8*/ 	.word	0x00006080
        /*02ac*/ 	.word	0x00000009
        /*02b0*/ 	.word	0x00000000
        /*02b4*/ 	.short	0x010a
        /*02b6*/ 	.byte	0x3f
	.zero		1


	//   ....[35]....
        /*02b8*/ 	.word	0x00006110
        /*02bc*/ 	.word	0x00000006
        /*02c0*/ 	.word	0x00000000
        /*02c4*/ 	.short	0x010a
        /*02c6*/ 	.byte	0x3f
	.zero		1


	//   ....[36]....
        /*02c8*/ 	.word	0x000061a0
        /*02cc*/ 	.word	0x00000003
        /*02d0*/ 	.word	0x00000000
        /*02d4*/ 	.short	0x010a
        /*02d6*/ 	.byte	0x3f
	.zero		1


	//   ....[37]....
        /*02d8*/ 	.word	0x00006200
        /*02dc*/ 	.word	0x00000003
        /*02e0*/ 	.word	0x00000000
        /*02e4*/ 	.short	0x010a
        /*02e6*/ 	.byte	0x3f
	.zero		1


	//   ....[38]....
        /*02e8*/ 	.word	0x00006250
        /*02ec*/ 	.word	0x00000005
        /*02f0*/ 	.word	0x00000000
        /*02f4*/ 	.short	0x010a
        /*02f6*/ 	.byte	0x3f
	.zero		1


	//   ....[39]....
        /*02f8*/ 	.word	0x00006320
        /*02fc*/ 	.word	0x00000016
        /*0300*/ 	.word	0x00000048
        /*0304*/ 	.short	0x010a
        /*0306*/ 	.byte	0x3f
	.zero		1


	//   ....[40]....
        /*0308*/ 	.word	0x000063f0
        /*030c*/ 	.word	0x00000007
        /*0310*/ 	.word	0x00000000
        /*0314*/ 	.short	0x010a
        /*0316*/ 	.byte	0x3f
	.zero		1


	//   ....[41]....
        /*0318*/ 	.word	0x00006440
        /*031c*/ 	.word	0x00000008
        /*0320*/ 	.word	0x00000000
        /*0324*/ 	.short	0x010a
        /*0326*/ 	.byte	0x3f
	.zero		1


	//   ....[42]....
        /*0328*/ 	.word	0x00006490
        /*032c*/ 	.word	0x00000009
        /*0330*/ 	.word	0x00000000
        /*0334*/ 	.short	0x010a
        /*0336*/ 	.byte	0x3f
	.zero		1


	//   ....[43]....
        /*0338*/ 	.word	0x000064e0
        /*033c*/ 	.word	0x00000008
        /*0340*/ 	.word	0x00000000
        /*0344*/ 	.short	0x010a
        /*0346*/ 	.byte	0x3f
	.zero		1


	//   ....[44]....
        /*0348*/ 	.word	0x00006530
        /*034c*/ 	.word	0x00000009
        /*0350*/ 	.word	0x00000000
        /*0354*/ 	.short	0x010a
        /*0356*/ 	.byte	0x3f
	.zero		1


	//   ....[45]....
        /*0358*/ 	.word	0x00006580
        /*035c*/ 	.word	0x00000008
        /*0360*/ 	.word	0x00000000
        /*0364*/ 	.short	0x010a
        /*0366*/ 	.byte	0x3f
	.zero		1


	//   ....[46]....
        /*0368*/ 	.word	0x000065d0
        /*036c*/ 	.word	0x00000009
        /*0370*/ 	.word	0x00000000
        /*0374*/ 	.short	0x010a
        /*0376*/ 	.byte	0x3f
	.zero		1


	//   ....[47]....
        /*0378*/ 	.word	0x00006620
        /*037c*/ 	.word	0x00000006
        /*0380*/ 	.word	0x00000000
        /*0384*/ 	.short	0x010a
        /*0386*/ 	.byte	0x3f
	.zero		1


	//----- nvinfo : EIATTR_NUM_MBARRIERS
	.align		4
.L_35:
        /*0388*/ 	.byte	0x03, 0x38
        /*038a*/ 	.short	0x0014


	//----- nvinfo : EIATTR_EXIT_INSTR_OFFSETS
	.align		4
        /*038c*/ 	.byte	0x04, 0x1c
        /*038e*/ 	.short	(.L_37 - .L_36)


	//   ....[0]....
.L_36:
        /*0390*/ 	.word	0x000009b0


	//   ....[1]....
        /*0394*/ 	.word	0x000011c0


	//   ....[2]....
        /*0398*/ 	.word	0x000049a0


	//   ....[3]....
        /*039c*/ 	.word	0x00004f00


	//   ....[4]....
        /*03a0*/ 	.word	0x000061f0


	//----- nvinfo : EIATTR_MAX_THREADS
	.align		4
.L_37:
        /*03a4*/ 	.byte	0x04, 0x05
        /*03a6*/ 	.short	(.L_39 - .L_38)
.L_38:
        /*03a8*/ 	.word	0x00000180
        /*03ac*/ 	.word	0x00000001
        /*03b0*/ 	.word	0x00000001


	//----- nvinfo : EIATTR_CRS_STACK_SIZE
	.align		4
.L_39:
        /*03b4*/ 	.byte	0x04, 0x1e
        /*03b6*/ 	.short	(.L_41 - .L_40)
.L_40:
        /*03b8*/ 	.word	0x00000000


	//----- nvinfo : EIATTR_CBANK_PARAM_SIZE
	.align		4
.L_41:
        /*03bc*/ 	.byte	0x03, 0x19
        /*03be*/ 	.short	0x0470


	//----- nvinfo : EIATTR_PARAM_CBANK
	.align		4
        /*03c0*/ 	.byte	0x04, 0x0a
        /*03c2*/ 	.short	(.L_43 - .L_42)
	.align		4
.L_42:
        /*03c4*/ 	.word	index@(.nv.constant0._ZN7cutlass13device_kernelINS_4gemm6kernel13GemmUniversalIN4cute5tupleIJiiiiEEENS1_10collective13CollectiveMmaINS1_34MainloopSm90TmaGmmaWarpSpecializedILi9ENS5_IJNS4_1CILi1EEENSA_ILi8EEESB_EEENS1_35KernelTmaWarpSpecializedCooperativeEEENS5_IJNSA_ILi128EEENSA_ILi64EEESH_EEENS_10bfloat16_tENS5_IJlSB_lEEESJ_SK_NS4_8TiledMMAINS4_8MMA_AtomIJNS4_4SM904GMMA27MMA_64x64x16_F32BF16BF16_SSILNSO_5MajorE0ELSQ_0ELNSO_7ScaleInE1ELSR_1EEEEEENS4_6LayoutINS5_IJNSA_ILi2EEESB_SB_EEENS5_IJSB_NSA_ILi0EEESX_EEEEENS5_IJNS4_10UnderscoreES10_S10_EEEEENS4_23SM90_TMA_LOAD_MULTICASTENS4_14ComposedLayoutINS4_7SwizzleILi3ELi4ELi3EEENS4_18smem_ptr_flag_bitsILi16EEENSU_INS5_IJSC_SH_EEENS5_IJSH_SB_EEEEEEEvNS4_8identityENS4_13SM90_TMA_LOADES1C_vS1D_EENS_8epilogue10collective6detail29Sm90TmaWarpSpecializedAdapterINS1H_15DefaultEpilogueISJ_SK_SK_NS1G_6thread17LinearCombinationISJ_Li1EffLNS1L_9ScaleType4KindE0ELNS_15FloatRoundStyleE2ESJ_EENS1_15EpilogueDefaultEEEEEvvEEEEvNT_6ParamsE)
        /*03c8*/ 	.short	0x0210
        /*03ca*/ 	.short	0x0470


	//----- nvinfo : EIATTR_SW_WAR
	.align		4
.L_43:
        /*03cc*/ 	.byte	0x04, 0x36
        /*03ce*/ 	.short	(.L_45 - .L_44)
.L_44:
        /*03d0*/ 	.word	0x00000008
.L_45:


//--------------------- .nv.callgraph             --------------------------
	.section	.nv.callgraph,"",@"SHT_CUDA_CALLGRAPH"
	.align	4
	.sectionentsize	8
	.align		4
        /*0000*/ 	.word	0x00000000
	.align		4
        /*0004*/ 	.word	0xffffffff
	.align		4
        /*0008*/ 	.word	index@(_ZN7cutlass13device_kernelINS_4gemm6kernel13GemmUniversalIN4cute5tupleIJiiiiEEENS1_10collective13CollectiveMmaINS1_34MainloopSm90TmaGmmaWarpSpecializedILi9ENS5_IJNS4_1CILi1EEENSA_ILi8EEESB_EEENS1_35KernelTmaWarpSpecializedCooperativeEEENS5_IJNSA_ILi128EEENSA_ILi64EEESH_EEENS_10bfloat16_tENS5_IJlSB_lEEESJ_SK_NS4_8TiledMMAINS4_8MMA_AtomIJNS4_4SM904GMMA27MMA_64x64x16_F32BF16BF16_SSILNSO_5MajorE0ELSQ_0ELNSO_7ScaleInE1ELSR_1EEEEEENS4_6LayoutINS5_IJNSA_ILi2EEESB_SB_EEENS5_IJSB_NSA_ILi0EEESX_EEEEENS5_IJNS4_10UnderscoreES10_S10_EEEEENS4_23SM90_TMA_LOAD_MULTICASTENS4_14ComposedLayoutINS4_7SwizzleILi3ELi4ELi3EEENS4_18smem_ptr_flag_bitsILi16EEENSU_INS5_IJSC_SH_EEENS5_IJSH_SB_EEEEEEEvNS4_8identityENS4_13SM90_TMA_LOADES1C_vS1D_EENS_8epilogue10collective6detail29Sm90TmaWarpSpecializedAdapterINS1H_15DefaultEpilogueISJ_SK_SK_NS1G_6thread17LinearCombinationISJ_Li1EffLNS1L_9ScaleType4KindE0ELNS_15FloatRoundStyleE2ESJ_EENS1_15EpilogueDefaultEEEEEvvEEEEvNT_6ParamsE)
	.align		4
        /*000c*/ 	.word	index@(__assertfail)
	.align		4
        /*0010*/ 	.word	0x00000000
	.align		4
        /*0014*/ 	.word	0xfffffffe
	.align		4
        /*0018*/ 	.word	0x00000000
	.align		4
        /*001c*/ 	.word	0xfffffffd
	.align		4
        /*0020*/ 	.word	0x00000000
	.align		4
        /*0024*/ 	.word	0xfffffffc


//--------------------- .nv.constant4             --------------------------
	.section	.nv.constant4,"a",@progbits
	.align	8
	.align		8
.nv.constant4:
        /*0000*/ 	.dword	__assertfail
	.align		8
        /*0008*/ 	.dword	__unnamed_1
	.align		8
        /*0010*/ 	.dword	_ZN40_INTERNAL_da6371d2_4_k_cu_ece2b4c2_221974cuda3std3__45__cpo5beginE
	.align		8
        /*0018*/ 	.dword	_ZN40_INTERNAL_da6371d2_4_k_cu_ece2b4c2_221974cuda3std3__45__cpo3endE
	.align		8
        /*0020*/ 	.dword	_ZN40_INTERNAL_da6371d2_4_k_cu_ece2b4c2_221974cuda3std3__45__cpo6cbeginE
	.align		8
        /*0028*/ 	.dword	_ZN40_INTERNAL_da6371d2_4_k_cu_ece2b4c2_221974cuda3std3__45__cpo4cendE
	.align		8
        /*0030*/ 	.dword	_ZN40_INTERNAL_da6371d2_4_k_cu_ece2b4c2_221974cuda3std3__442_GLOBAL__N__da6371d2_4_k_cu_ece2b4c2_221976ignoreE
	.align		8
        /*0038*/ 	.dword	_ZN40_INTERNAL_da6371d2_4_k_cu_ece2b4c2_221974cuda3std3__419piecewise_constructE
	.align		8
        /*0040*/ 	.dword	_ZN40_INTERNAL_da6371d2_4_k_cu_ece2b4c2_221974cuda3std3__48in_placeE
	.align		8
        /*0048*/ 	.dword	_ZN40_INTERNAL_da6371d2_4_k_cu_ece2b4c2_221974cuda3std6ranges3__45__cpo4swapE
	.align		8
        /*0050*/ 	.dword	_ZN40_INTERNAL_da6371d2_4_k_cu_ece2b4c2_221974cuda3std6ranges3__45__cpo9iter_moveE
	.align		8
        /*0058*/ 	.dword	_ZN40_INTERNAL_da6371d2_4_k_cu_ece2b4c2_221974cute7productE
	.align		8
        /*0060*/ 	.dword	_ZN40_INTERNAL_da6371d2_4_k_cu_ece2b4c2_221974cute1_E
	.align		8
        /*0068*/ 	.dword	$str$22
	.align		8
        /*0070*/ 	.dword	$str$23


//--------------------- .text._ZN7cutlass13device_kernelINS_4gemm6kernel13GemmUniversalIN4cute5tupleIJiiiiEEENS1_10collective13CollectiveMmaINS1_34MainloopSm90TmaGmmaWarpSpecializedILi9ENS5_IJNS4_1CILi1EEENSA_ILi8EEESB_EEENS1_35KernelTmaWarpSpecializedCooperativeEEENS5_IJNSA_ILi128EEENSA_ILi64EEESH_EEENS_10bfloat16_tENS5_IJlSB_lEEESJ_SK_NS4_8TiledMMAINS4_8MMA_AtomIJNS4_4SM904GMMA27MMA_64x64x16_F32BF16BF16_SSILNSO_5MajorE0ELSQ_0ELNSO_7ScaleInE1ELSR_1EEEEEENS4_6LayoutINS5_IJNSA_ILi2EEESB_SB_EEENS5_IJSB_NSA_ILi0EEESX_EEEEENS5_IJNS4_10UnderscoreES10_S10_EEEEENS4_23SM90_TMA_LOAD_MULTICASTENS4_14ComposedLayoutINS4_7SwizzleILi3ELi4ELi3EEENS4_18smem_ptr_flag_bitsILi16EEENSU_INS5_IJSC_SH_EEENS5_IJSH_SB_EEEEEEEvNS4_8identityENS4_13SM90_TMA_LOADES1C_vS1D_EENS_8epilogue10collective6detail29Sm90TmaWarpSpecializedAdapterINS1H_15DefaultEpilogueISJ_SK_SK_NS1G_6thread17LinearCombinationISJ_Li1EffLNS1L_9ScaleType4KindE0ELNS_15FloatRoundStyleE2ESJ_EENS1_15EpilogueDefaultEEEEEvvEEEEvNT_6ParamsE --------------------------
	.section	.text._ZN7cutlass13device_kernelINS_4gemm6kernel13GemmUniversalIN4cute5tupleIJiiiiEEENS1_10collective13CollectiveMmaINS1_34MainloopSm90TmaGmmaWarpSpecializedILi9ENS5_IJNS4_1CILi1EEENSA_ILi8EEESB_EEENS1_35KernelTmaWarpSpecializedCooperativeEEENS5_IJNSA_ILi128EEENSA_ILi64EEESH_EEENS_10bfloat16_tENS5_IJlSB_lEEESJ_SK_NS4_8TiledMMAINS4_8MMA_AtomIJNS4_4SM904GMMA27MMA_64x64x16_F32BF16BF16_SSILNSO_5MajorE0ELSQ_0ELNSO_7ScaleInE1ELSR_1EEEEEENS4_6LayoutINS5_IJNSA_ILi2EEESB_SB_EEENS5_IJSB_NSA_ILi0EEESX_EEEEENS5_IJNS4_10UnderscoreES10_S10_EEEEENS4_23SM90_TMA_LOAD_MULTICASTENS4_14ComposedLayoutINS4_7SwizzleILi3ELi4ELi3EEENS4_18smem_ptr_flag_bitsILi16EEENSU_INS5_IJSC_SH_EEENS5_IJSH_SB_EEEEEEEvNS4_8identityENS4_13SM90_TMA_LOADES1C_vS1D_EENS_8epilogue10collective6detail29Sm90TmaWarpSpecializedAdapterINS1H_15DefaultEpilogueISJ_SK_SK_NS1G_6thread17LinearCombinationISJ_Li1EffLNS1L_9ScaleType4KindE0ELNS_15FloatRoundStyleE2ESJ_EENS1_15EpilogueDefaultEEEEEvvEEEEvNT_6ParamsE,"ax",@progbits
	.align	128
.text._ZN7cutlass13device_kernelINS_4gemm6kernel13GemmUniversalIN4cute5tupleIJiiiiEEENS1_10collective13CollectiveMmaINS1_34MainloopSm90TmaGmmaWarpSpecializedILi9ENS5_IJNS4_1CILi1EEENSA_ILi8EEESB_EEENS1_35KernelTmaWarpSpecializedCooperativeEEENS5_IJNSA_ILi128EEENSA_ILi64EEESH_EEENS_10bfloat16_tENS5_IJlSB_lEEESJ_SK_NS4_8TiledMMAINS4_8MMA_AtomIJNS4_4SM904GMMA27MMA_64x64x16_F32BF16BF16_SSILNSO_5MajorE0ELSQ_0ELNSO_7ScaleInE1ELSR_1EEEEEENS4_6LayoutINS5_IJNSA_ILi2EEESB_SB_EEENS5_IJSB_NSA_ILi0EEESX_EEEEENS5_IJNS4_10UnderscoreES10_S10_EEEEENS4_23SM90_TMA_LOAD_MULTICASTENS4_14ComposedLayoutINS4_7SwizzleILi3ELi4ELi3EEENS4_18smem_ptr_flag_bitsILi16EEENSU_INS5_IJSC_SH_EEENS5_IJSH_SB_EEEEEEEvNS4_8identityENS4_13SM90_TMA_LOADES1C_vS1D_EENS_8epilogue10collective6detail29Sm90TmaWarpSpecializedAdapterINS1H_15DefaultEpilogueISJ_SK_SK_NS1G_6thread17LinearCombinationISJ_Li1EffLNS1L_9ScaleType4KindE0ELNS_15FloatRoundStyleE2ESJ_EENS1_15EpilogueDefaultEEEEEvvEEEEvNT_6ParamsE:
        .type           _ZN7cutlass13device_kernelINS_4gemm6kernel13GemmUniversalIN4cute5tupleIJiiiiEEENS1_10collective13CollectiveMmaINS1_34MainloopSm90TmaGmmaWarpSpecializedILi9ENS5_IJNS4_1CILi1EEENSA_ILi8EEESB_EEENS1_35KernelTmaWarpSpecializedCooperativeEEENS5_IJNSA_ILi128EEENSA_ILi64EEESH_EEENS_10bfloat16_tENS5_IJlSB_lEEESJ_SK_NS4_8TiledMMAINS4_8MMA_AtomIJNS4_4SM904GMMA27MMA_64x64x16_F32BF16BF16_SSILNSO_5MajorE0ELSQ_0ELNSO_7ScaleInE1ELSR_1EEEEEENS4_6LayoutINS5_IJNSA_ILi2EEESB_SB_EEENS5_IJSB_NSA_ILi0EEESX_EEEEENS5_IJNS4_10UnderscoreES10_S10_EEEEENS4_23SM90_TMA_LOAD_MULTICASTENS4_14ComposedLayoutINS4_7SwizzleILi3ELi4ELi3EEENS4_18smem_ptr_flag_bitsILi16EEENSU_INS5_IJSC_SH_EEENS5_IJSH_SB_EEEEEEEvNS4_8identityENS4_13SM90_TMA_LOADES1C_vS1D_EENS_8epilogue10collective6detail29Sm90TmaWarpSpecializedAdapterINS1H_15DefaultEpilogueISJ_SK_SK_NS1G_6thread17LinearCombinationISJ_Li1EffLNS1L_9ScaleType4KindE0ELNS_15FloatRoundStyleE2ESJ_EENS1_15EpilogueDefaultEEEEEvvEEEEvNT_6ParamsE,@function
        .size           _ZN7cutlass13device_kernelINS_4gemm6kernel13GemmUniversalIN4cute5tupleIJiiiiEEENS1_10collective13CollectiveMmaINS1_34MainloopSm90TmaGmmaWarpSpecializedILi9ENS5_IJNS4_1CILi1EEENSA_ILi8EEESB_EEENS1_35KernelTmaWarpSpecializedCooperativeEEENS5_IJNSA_ILi128EEENSA_ILi64EEESH_EEENS_10bfloat16_tENS5_IJlSB_lEEESJ_SK_NS4_8TiledMMAINS4_8MMA_AtomIJNS4_4SM904GMMA27MMA_64x64x16_F32BF16BF16_SSILNSO_5MajorE0ELSQ_0ELNSO_7ScaleInE1ELSR_1EEEEEENS4_6LayoutINS5_IJNSA_ILi2EEESB_SB_EEENS5_IJSB_NSA_ILi0EEESX_EEEEENS5_IJNS4_10UnderscoreES10_S10_EEEEENS4_23SM90_TMA_LOAD_MULTICASTENS4_14ComposedLayoutINS4_7SwizzleILi3ELi4ELi3EEENS4_18smem_ptr_flag_bitsILi16EEENSU_INS5_IJSC_SH_EEENS5_IJSH_SB_EEEEEEEvNS4_8identityENS4_13SM90_TMA_LOADES1C_vS1D_EENS_8epilogue10collective6detail29Sm90TmaWarpSpecializedAdapterINS1H_15DefaultEpilogueISJ_SK_SK_NS1G_6thread17LinearCombinationISJ_Li1EffLNS1L_9ScaleType4KindE0ELNS_15FloatRoundStyleE2ESJ_EENS1_15EpilogueDefaultEEEEEvvEEEEvNT_6ParamsE,(.L_x_146 - _ZN7cutlass13device_kernelINS_4gemm6kernel13GemmUniversalIN4cute5tupleIJiiiiEEENS1_10collective13CollectiveMmaINS1_34MainloopSm90TmaGmmaWarpSpecializedILi9ENS5_IJNS4_1CILi1EEENSA_ILi8EEESB_EEENS1_35KernelTmaWarpSpecializedCooperativeEEENS5_IJNSA_ILi128EEENSA_ILi64EEESH_EEENS_10bfloat16_tENS5_IJlSB_lEEESJ_SK_NS4_8TiledMMAINS4_8MMA_AtomIJNS4_4SM904GMMA27MMA_64x64x16_F32BF16BF16_SSILNSO_5MajorE0ELSQ_0ELNSO_7ScaleInE1ELSR_1EEEEEENS4_6LayoutINS5_IJNSA_ILi2EEESB_SB_EEENS5_IJSB_NSA_ILi0EEESX_EEEEENS5_IJNS4_10UnderscoreES10_S10_EEEEENS4_23SM90_TMA_LOAD_MULTICASTENS4_14ComposedLayoutINS4_7SwizzleILi3ELi4ELi3EEENS4_18smem_ptr_flag_bitsILi16EEENSU_INS5_IJSC_SH_EEENS5_IJSH_SB_EEEEEEEvNS4_8identityENS4_13SM90_TMA_LOADES1C_vS1D_EENS_8epilogue10collective6detail29Sm90TmaWarpSpecializedAdapterINS1H_15DefaultEpilogueISJ_SK_SK_NS1G_6thread17LinearCombinationISJ_Li1EffLNS1L_9ScaleType4KindE0ELNS_15FloatRoundStyleE2ESJ_EENS1_15EpilogueDefaultEEEEEvvEEEEvNT_6ParamsE)
        .other          _ZN7cutlass13device_kernelINS_4gemm6kernel13GemmUniversalIN4cute5tupleIJiiiiEEENS1_10collective13CollectiveMmaINS1_34MainloopSm90TmaGmmaWarpSpecializedILi9ENS5_IJNS4_1CILi1EEENSA_ILi8EEESB_EEENS1_35KernelTmaWarpSpecializedCooperativeEEENS5_IJNSA_ILi128EEENSA_ILi64EEESH_EEENS_10bfloat16_tENS5_IJlSB_lEEESJ_SK_NS4_8TiledMMAINS4_8MMA_AtomIJNS4_4SM904GMMA27MMA_64x64x16_F32BF16BF16_SSILNSO_5MajorE0ELSQ_0ELNSO_7ScaleInE1ELSR_1EEEEEENS4_6LayoutINS5_IJNSA_ILi2EEESB_SB_EEENS5_IJSB_NSA_ILi0EEESX_EEEEENS5_IJNS4_10UnderscoreES10_S10_EEEEENS4_23SM90_TMA_LOAD_MULTICASTENS4_14ComposedLayoutINS4_7SwizzleILi3ELi4ELi3EEENS4_18smem_ptr_flag_bitsILi16EEENSU_INS5_IJSC_SH_EEENS5_IJSH_SB_EEEEEEEvNS4_8identityENS4_13SM90_TMA_LOADES1C_vS1D_EENS_8epilogue10collective6detail29Sm90TmaWarpSpecializedAdapterINS1H_15DefaultEpilogueISJ_SK_SK_NS1G_6thread17LinearCombinationISJ_Li1EffLNS1L_9ScaleType4KindE0ELNS_15FloatRoundStyleE2ESJ_EENS1_15EpilogueDefaultEEEEEvvEEEEvNT_6ParamsE,@"STO_CUDA_ENTRY STV_DEFAULT"
_ZN7cutlass13device_kernelINS_4gemm6kernel13GemmUniversalIN4cute5tupleIJiiiiEEENS1_10collective13CollectiveMmaINS1_34MainloopSm90TmaGmmaWarpSpecializedILi9ENS5_IJNS4_1CILi1EEENSA_ILi8EEESB_EEENS1_35KernelTmaWarpSpecializedCooperativeEEENS5_IJNSA_ILi128EEENSA_ILi64EEESH_EEENS_10bfloat16_tENS5_IJlSB_lEEESJ_SK_NS4_8TiledMMAINS4_8MMA_AtomIJNS4_4SM904GMMA27MMA_64x64x16_F32BF16BF16_SSILNSO_5MajorE0ELSQ_0ELNSO_7ScaleInE1ELSR_1EEEEEENS4_6LayoutINS5_IJNSA_ILi2EEESB_SB_EEENS5_IJSB_NSA_ILi0EEESX_EEEEENS5_IJNS4_10UnderscoreES10_S10_EEEEENS4_23SM90_TMA_LOAD_MULTICASTENS4_14ComposedLayoutINS4_7SwizzleILi3ELi4ELi3EEENS4_18smem_ptr_flag_bitsILi16EEENSU_INS5_IJSC_SH_EEENS5_IJSH_SB_EEEEEEEvNS4_8identityENS4_13SM90_TMA_LOADES1C_vS1D_EENS_8epilogue10collective6detail29Sm90TmaWarpSpecializedAdapterINS1H_15DefaultEpilogueISJ_SK_SK_NS1G_6thread17LinearCombinationISJ_Li1EffLNS1L_9ScaleType4KindE0ELNS_15FloatRoundStyleE2ESJ_EENS1_15EpilogueDefaultEEEEEvvEEEEvNT_6ParamsE:
[----:B------:R-:W0:Y:S01]  /*0000*/  LDC R1, c[0x0][0x28] ;  /* 0x00000a00ff017b82 */ /* 0x000e220000000800 */
[----:B------:R-:W1:Y:S01]  /*0010*/  S2R R18, SR_TID.X ;  /* 0x0000000000127919 */ /* 0x000e620000002100 */
[----:B------:R-:W-:Y:S01]  /*0020*/  ELECT P0, URZ, PT ;  /* 0x00000000003f782f */ /* 0x000fe20003800000 */
[----:B------:R-:W-:Y:S01]  /*0030*/  BSSY B0, `(.L_x_0) ;  /* 0x000000f000007945 */ /* 0x000fe20003800000 */
[--C-:B-1----:R-:W-:Y:S02]  /*0040*/  SHF.R.U32.HI R0, RZ, 0x5, R18.reuse ;  /* 0x00000005ff007819 */ /* 0x102fe40000011612 */
[----:B------:R-:W-:-:S03]  /*0050*/  SHF.R.U32.HI R3, RZ, 0x7, R18 ;  /* 0x00000007ff037819 */ /* 0x000fc60000011612 */
[----:B------:R-:W1:Y:S04]  /*0060*/  SHFL.IDX PT, R2, R0, RZ, 0x1f ;  /* 0x00001fff00027589 */ /* 0x000e6800000e0000 */
[----:B------:R2:W3:Y:S01]  /*0070*/  SHFL.IDX PT, R5, R3, RZ, 0x1f ;  /* 0x00001fff03057589 */ /* 0x0004e200000e0000 */
[----:B-1----:R-:W-:-:S13]  /*0080*/  ISETP.NE.OR P0, PT, R2, RZ, !P0 ;  /* 0x000000ff0200720c */ /* 0x002fda0004705670 */
[----:B0-23--:R-:W-:Y:S05]  /*0090*/  @P0 BRA `(.L_x_1) ;  /* 0x0000000000200947 */ /* 0x00dfea0003800000 */
[----:B------:R-:W-:Y:S02]  /*00a0*/  ULDC.64 UR4, c[0x0][0x198] ;  /* 0x0000660000047ab9 */ /* 0x000fe40000000a00 */
[----:B------:R-:W-:Y:S02]  /*00b0*/  UIADD3 UR6, UP0, UR4, 0xf0, URZ ;  /* 0x000000f004067890 */ /* 0x000fe4000ff1e03f */
[----:B------:R-:W-:Y:S02]  /*00c0*/  UIADD3 UR4, UP1, UR4, 0x1f0, URZ ;  /* 0x000001f004047890 */ /* 0x000fe4000ff3e03f */
[----:B------:R-:W-:Y:S02]  /*00d0*/  UIADD3.X UR7, URZ, UR5, URZ, UP0, !UPT ;  /* 0x000000053f077290 */ /* 0x000fe400087fe43f */
[----:B------:R-:W-:-:S07]  /*00e0*/  UIADD3.X UR5, URZ, UR5, URZ, UP1, !UPT ;  /* 0x000000053f057290 */ /* 0x000fce0008ffe43f */
[----:B------:R0:W-:Y:S02]  /*00f0*/  UTMACCTL.PF [UR6] ;  /* 0x00000000060079b9 */ /* 0x0001e40008040000 */
[----:B------:R0:W-:Y:S02]  /*0100*/  UTMACCTL.PF [UR4] ;  /* 0x00000000040079b9 */ /* 0x0001e40008040000 */
[----:B0-----:R-:W-:Y:S01]  /*0110*/  NOP ;  /* 0x0000000000007918 */ /* 0x001fe20000000000 */
.L_x_1:
[----:B------:R-:W-:Y:S05]  /*0120*/  BSYNC B0 ;  /* 0x0000000000007941 */ /* 0x000fea0003800000 */
.L_x_0:
[----:B------:R-:W0:Y:S02]  /*0130*/  SHFL.IDX PT, R3, R0, RZ, 0x1f ;  /* 0x00001fff00037589 */ /* 0x000e2400000e0000 */
[----:B0-----:R-:W-:-:S13]  /*0140*/  ISETP.NE.AND P0, PT, R3, RZ, PT ;  /* 0x000000ff0300720c */ /* 0x001fda0003f05270 */
[----:B------:R-:W-:Y:S05]  /*0150*/  @P0 BRA `(.L_x_2) ;  /* 0x00000000008c0947 */ /* 0x000fea0003800000 */
[----:B------:R-:W-:Y:S01]  /*0160*/  ELECT P0, URZ, PT ;  /* 0x00000000003f782f */ /* 0x000fe20003800000 */
[----:B------:R-:W-:-:S12]  /*0170*/  BSSY B0, `(.L_x_2) ;  /* 0x0000021000007945 */ /* 0x000fd80003800000 */
[----:B------:R-:W-:Y:S05]  /*0180*/  @!P0 BRA `(.L_x_3) ;  /* 0x00000000007c8947 */ /* 0x000fea0003800000 */
[----:B------:R-:W0:Y:S01]  /*0190*/  S2UR UR8, SR_CgaCtaId ;  /* 0x00000000000879c3 */ /* 0x000e220000008800 */
[----:B------:R-:W-:Y:S01]  /*01a0*/  UMOV UR4, 0x400 ;  /* 0x0000040000047882 */ /* 0x000fe20000000000 */
[----:B------:R-:W-:Y:S01]  /*01b0*/  UMOV UR5, 0x1 ;  /* 0x0000000100057882 */ /* 0x000fe20000000000 */
[----:B------:R-:W-:Y:S02]  /*01c0*/  UMOV UR6, 0x10 ;  /* 0x0000001000067882 */ /* 0x000fe40000000000 */
[----:B------:R-:W-:-:S04]  /*01d0*/  UIADD3 UR6, -UR6, 0x100000, URZ ;  /* 0x0010000006067890 */ /* 0x000fc8000fffe13f */
[----:B------:R-:W-:Y:S02]  /*01e0*/  USHF.L.U32 UR7, UR6, 0xb, URZ ;  /* 0x0000000b06077899 */ /* 0x000fe4000800063f */
[----:B------:R-:W-:Y:S02]  /*01f0*/  USHF.L.U32 UR6, UR6, 0x1, URZ ;  /* 0x0000000106067899 */ /* 0x000fe4000800063f */
[----:B0-----:R-:W-:Y:S02]  /*0200*/  ULEA UR8, UR8, UR4, 0x18 ;  /* 0x0000000408087291 */ /* 0x001fe4000f8ec03f */
[----:B------:R-:W-:-:S04]  /*0210*/  UIADD3 UR4, -UR5, 0x100000, URZ ;  /* 0x0010000005047890 */ /* 0x000fc8000fffe13f */
[----:B------:R-:W-:Y:S02]  /*0220*/  USHF.L.U32 UR5, UR4, 0xb, URZ ;  /* 0x0000000b04057899 */ /* 0x000fe4000800063f */
[----:B------:R-:W-:Y:S01]  /*0230*/  USHF.L.U32 UR4, UR4, 0x1, URZ ;  /* 0x0000000104047899 */ /* 0x000fe2000800063f */
[----:B------:R-:W0:Y:S11]  /*0240*/  FENCE.VIEW.ASYNC.S ;  /* 0x00000000000073c6 */ /* 0x000e360000000000 */
[----:B0-----:R0:W1:Y:S01]  /*0250*/  SYNCS.EXCH.64 URZ, [UR8], UR4 ;  /* 0x00000004083f75b2 */ /* 0x0010620008000100 */
[----:B------:R0:W2:Y:S01]  /*0260*/  SYNCS.EXCH.64 URZ, [UR8+0x48], UR6 ;  /* 0x00004806083f75b2 */ /* 0x0000a20008000100 */
[----:B------:R0:W3:Y:S01]  /*0270*/  SYNCS.EXCH.64 URZ, [UR8+0x8], UR4 ;  /* 0x00000804083f75b2 */ /* 0x0000e20008000100 */
[----:B------:R0:W4:Y:S01]  /*0280*/  SYNCS.EXCH.64 URZ, [UR8+0x50], UR6 ;  /* 0x00005006083f75b2 */ /* 0x0001220008000100 */
[----:B------:R0:W0:Y:S01]  /*0290*/  SYNCS.EXCH.64 URZ, [UR8+0x10], UR4 ;  /* 0x00001004083f75b2 */ /* 0x0000220008000100 */
        /* <DEDUP_REMOVED lines=13> */
[----:B------:R-:W-:Y:S01]  /*0370*/  NOP ;  /* 0x0000000000007918 */ /* 0x000fe20000000000 */
.L_x_3:
[----:B0-----:R-:W-:Y:S05]  /*0380*/  BSYNC B0 ;  /* 0x0000000000007941 */ /* 0x001fea0003800000 */
.L_x_2:
[----:B------:R-:W0:Y:S01]  /*0390*/  SHFL.IDX PT, R0, R0, RZ, 0x1f ;  /* 0x00001fff00007589 */ /* 0x000e2200000e0000 */
[----:B------:R-:W-:Y:S01]  /*03a0*/  SHF.R.S32.HI R7, RZ, 0x1f, R18 ;  /* 0x0000001fff077819 */ /* 0x000fe20000011412 */
[----:B------:R-:W5:Y:S01]  /*03b0*/  S2UR UR8, SR_CTAID.X ;  /* 0x00000000000879c3 */ /* 0x000f620000002500 */
[----:B------:R-:W-:Y:S01]  /*03c0*/  ELECT P0, URZ, PT ;  /* 0x00000000003f782f */ /* 0x000fe20003800000 */
[----:B------:R-:W1:Y:S01]  /*03d0*/  S2R R4, SR_CTAID.Y ;  /* 0x0000000000047919 */ /* 0x000e620000002600 */
[----:B------:R-:W-:Y:S01]  /*03e0*/  LEA.HI R7, R7, R18, RZ, 0x7 ;  /* 0x0000001207077211 */ /* 0x000fe200078f38ff */
[----:B------:R-:W-:Y:S01]  /*03f0*/  ULDC UR4, c[0x0][0x154] ;  /* 0x0000550000047ab9 */ /* 0x000fe20000000800 */
[----:B------:R-:W-:Y:S01]  /*0400*/  SHF.R.S32.HI R8, RZ, 0x1f, R3 ;  /* 0x0000001fff087819 */ /* 0x000fe20000011403 */
[----:B------:R-:W-:Y:S01]  /*0410*/  NOP ;  /* 0x0000000000007918 */ /* 0x000fe20000000000 */
[----:B------:R-:W-:Y:S01]  /*0420*/  LOP3.LUT R7, R7, 0xffffff80, RZ, 0xc0, !PT ;  /* 0xffffff8007077812 */ /* 0x000fe200078ec0ff */
[----:B------:R-:W2:Y:S01]  /*0430*/  LDC R12, c[0x0][0x140] ;  /* 0x00005000ff0c7b82 */ /* 0x000ea20000000800 */
[----:B------:R-:W-:Y:S01]  /*0440*/  LEA.HI R8, R8, R3, RZ, 0x2 ;  /* 0x0000000308087211 */ /* 0x000fe200078f10ff */
[----:B------:R-:W-:-:S02]  /*0450*/  NOP ;  /* 0x0000000000007918 */ /* 0x000fc40000000000 */
[----:B------:R-:W-:Y:S01]  /*0460*/  IMAD.IADD R6, R18, 0x1, -R7 ;  /* 0x0000000112067824 */ /* 0x000fe200078e0a07 */
[----:B------:R-:W-:-:S03]  /*0470*/  LOP3.LUT R8, R8, 0x3ffffffc, RZ, 0xc0, !PT ;  /* 0x3ffffffc08087812 */ /* 0x000fc600078ec0ff */
[----:B------:R-:W3:Y:S01]  /*0480*/  LDC R10, c[0x0][0x144] ;  /* 0x00005100ff0a7b82 */ /* 0x000ee20000000800 */
[----:B------:R-:W-:Y:S02]  /*0490*/  SHF.R.S32.HI R7, RZ, 0x1f, R6 ;  /* 0x0000001fff077819 */ /* 0x000fe40000011406 */
[----:B------:R-:W-:Y:S02]  /*04a0*/  LOP3.LUT P2, RZ, R6, 0x7, RZ, 0xc0, !PT ;  /* 0x0000000706ff7812 */ /* 0x000fe4000784c0ff */
[----:B------:R-:W-:Y:S01]  /*04b0*/  LEA.HI R7, R7, R6, RZ, 0x3 ;  /* 0x0000000607077211 */ /* 0x000fe200078f18ff */
[----:B------:R-:W-:Y:S01]  /*04c0*/  VIADD R6, R5, 0xffffffff ;  /* 0xffffffff05067836 */ /* 0x000fe20000000000 */
[----:B0-----:R-:W-:Y:S02]  /*04d0*/  ISETP.NE.OR P0, PT, R0, RZ, !P0 ;  /* 0x000000ff0000720c */ /* 0x001fe40004705670 */
[--C-:B------:R-:W-:Y:S02]  /*04e0*/  SHF.R.S32.HI R0, RZ, 0x3, R7.reuse ;  /* 0x00000003ff007819 */ /* 0x100fe40000011407 */
[----:B------:R-:W-:-:S02]  /*04f0*/  SHF.R.S32.HI R7, RZ, 0x1f, R7 ;  /* 0x0000001fff077819 */ /* 0x000fc40000011407 */
[----:B------:R-:W-:Y:S02]  /*0500*/  ISETP.GE.U32.AND P5, PT, R6, 0x2, PT ;  /* 0x000000020600780c */ /* 0x000fe40003fa6070 */
[----:B------:R-:W-:Y:S02]  /*0510*/  LEA.HI R7, R7, R0, RZ, 0x2 ;  /* 0x0000000007077211 */ /* 0x000fe400078f10ff */
[----:B--2---:R-:W-:Y:S02]  /*0520*/  ISETP.EQ.U32.AND P3, PT, R12, 0x1, PT ;  /* 0x000000010c00780c */ /* 0x004fe40003f62070 */
[----:B-1----:R-:W-:Y:S01]  /*0530*/  I2FP.F32.U32 R9, R4 ;  /* 0x0000000400097245 */ /* 0x002fe20000201000 */
[----:B------:R-:W-:Y:S01]  /*0540*/  VOTEU.ALL UP0, P0 ;  /* 0x00000000003f7886 */ /* 0x000fe20000000000 */
[----:B------:R-:W-:Y:S01]  /*0550*/  LOP3.LUT R7, R7, 0xfffffffc, RZ, 0xc0, !PT ;  /* 0xfffffffc07077812 */ /* 0x000fe200078ec0ff */
[----:B------:R-:W-:Y:S02]  /*0560*/  VOTEU.ALL UP1, P0 ;  /* 0x00000000003f7886 */ /* 0x000fe40000020000 */
[----:B------:R-:W-:Y:S01]  /*0570*/  FMUL R11, R9, UR4 ;  /* 0x00000004090b7c20 */ /* 0x000fe20008400000 */
[----:B------:R-:W-:Y:S01]  /*0580*/  IMAD.IADD R9, R3, 0x1, -R8 ;  /* 0x0000000103097824 */ /* 0x000fe200078e0a08 */
[----:B-----5:R-:W-:Y:S01]  /*0590*/  I2FP.F32.U32 R8, UR8 ;  /* 0x0000000800087c45 */ /* 0x020fe20008201000 */
[----:B------:R-:W-:Y:S01]  /*05a0*/  IMAD.IADD R0, R0, 0x1, -R7 ;  /* 0x0000000100007824 */ /* 0x000fe200078e0a07 */
[----:B------:R-:W0:Y:S01]  /*05b0*/  @!UP0 S2UR UR7, SR_CgaCtaId ;  /* 0x00000000000789c3 */ /* 0x000e220000008800 */
[----:B------:R-:W-:Y:S01]  /*05c0*/  ULDC UR4, c[0x0][0x150] ;  /* 0x0000540000047ab9 */ /* 0x000fe20000000800 */
[----:B------:R-:W1:Y:S01]  /*05d0*/  F2I.U32.TRUNC.NTZ R11, R11 ;  /* 0x0000000b000b7305 */ /* 0x000e62000020f000 */
[----:B------:R-:W-:Y:S01]  /*05e0*/  FMUL R8, R8, UR4 ;  /* 0x0000000408087c20 */ /* 0x000fe20008400000 */
[----:B------:R-:W-:Y:S01]  /*05f0*/  SHF.R.S32.HI R3, RZ, 0x1f, R2 ;  /* 0x0000001fff037819 */ /* 0x000fe20000011402 */
[----:B------:R-:W-:Y:S01]  /*0600*/  IMAD R9, R9, 0x4, R0 ;  /* 0x0000000409097824 */ /* 0x000fe200078e0200 */
[----:B------:R-:W-:Y:S01]  /*0610*/  UMOV UR4, 0x20 ;  /* 0x0000002000047882 */ /* 0x000fe20000000000 */
[----:B------:R-:W-:Y:S01]  /*0620*/  @!UP0 UMOV UR6, 0x400 ;  /* 0x0000040000068882 */ /* 0x000fe20000000000 */
[----:B------:R-:W2:Y:S01]  /*0630*/  LDC R7, c[0x0][0x148] ;  /* 0x00005200ff077b82 */ /* 0x000ea20000000800 */
[----:B------:R-:W-:Y:S01]  /*0640*/  LEA.HI R3, R3, R2, RZ, 0x2 ;  /* 0x0000000203037211 */ /* 0x000fe200078f10ff */
[----:B------:R-:W5:Y:S01]  /*0650*/  F2I.U32.TRUNC.NTZ R8, R8 ;  /* 0x0000000800087305 */ /* 0x000f62000020f000 */
[----:B------:R-:W-:Y:S01]  /*0660*/  IMAD.SHL.U32 R22, R9, 0x4, RZ ;  /* 0x0000000409167824 */ /* 0x000fe200078e00ff */
[----:B------:R-:W-:-:S04]  /*0670*/  @!UP0 UIADD3 UR4, -UR4, 0x100000, URZ ;  /* 0x0010000004048890 */ /* 0x000fc8000fffe13f */
[----:B------:R-:W-:Y:S02]  /*0680*/  @!UP0 USHF.L.U32 UR5, UR4, 0xb, URZ ;  /* 0x0000000b04058899 */ /* 0x000fe4000800063f */
[----:B------:R-:W-:Y:S01]  /*0690*/  @!UP0 USHF.L.U32 UR4, UR4, 0x1, URZ ;  /* 0x0000000104048899 */ /* 0x000fe2000800063f */
[----:B------:R-:W-:Y:S02]  /*06a0*/  LOP3.LUT R3, R3, 0xfffffffc, RZ, 0xc0, !PT ;  /* 0xfffffffc03037812 */ /* 0x000fe400078ec0ff */
[----:B------:R-:W-:Y:S01]  /*06b0*/  LOP3.LUT R22, R9, 0xc, R22, 0x78, !PT ;  /* 0x0000000c09167812 */ /* 0x000fe200078e7816 */
[----:B-1----:R-:W-:Y:S02]  /*06c0*/  IMAD.MOV R21, RZ, RZ, -R11 ;  /* 0x000000ffff157224 */ /* 0x002fe400078e0a0b */
[----:B------:R-:W-:Y:S01]  /*06d0*/  IMAD.IADD R0, R2, 0x1, -R3 ;  /* 0x0000000102007824 */ /* 0x000fe200078e0a03 */
[----:B0-----:R-:W-:Y:S01]  /*06e0*/  @!UP0 ULEA UR6, UR7, UR6, 0x18 ;  /* 0x0000000607068291 */ /* 0x001fe2000f8ec03f */
[----:B-----5:R-:W-:-:S03]  /*06f0*/  IMAD.MOV R3, RZ, RZ, -R8 ;  /* 0x000000ffff037224 */ /* 0x020fc600078e0a08 */
[----:B------:R-:W-:Y:S01]  /*0700*/  ISETP.NE.AND P1, PT, R0, 0x3, PT ;  /* 0x000000030000780c */ /* 0x000fe20003f25270 */
[----:B------:R-:W-:Y:S01]  /*0710*/  VOTEU.ALL UP0, P0 ;  /* 0x00000000003f7886 */ /* 0x000fe20000000000 */
[----:B------:R-:W-:Y:S01]  /*0720*/  ISETP.LT.U32.AND P0, PT, R22, 0x8, !P2 ;  /* 0x000000081600780c */ /* 0x000fe20005701070 */
[----:B---3--:R-:W-:Y:S01]  /*0730*/  IMAD R3, R10, R3, UR8 ;  /* 0x000000080a037e24 */ /* 0x008fe2000f8e0203 */
[----:B------:R-:W-:Y:S01]  /*0740*/  ISETP.EQ.OR P1, PT, R0, RZ, !P1 ;  /* 0x000000ff0000720c */ /* 0x000fe20004f22670 */
[----:B--2---:R-:W-:Y:S01]  /*0750*/  IMAD R9, R7, R21, R4 ;  /* 0x0000001507097224 */ /* 0x004fe200078e0204 */
[C---:B------:R-:W-:Y:S02]  /*0760*/  ISETP.NE.AND P2, PT, R5.reuse, RZ, PT ;  /* 0x000000ff0500720c */ /* 0x040fe40003f45270 */
[----:B------:R-:W-:Y:S01]  /*0770*/  ISETP.EQ.AND P1, PT, R5, RZ, P1 ;  /* 0x000000ff0500720c */ /* 0x000fe20000f22270 */
[----:B------:R-:W0:Y:S02]  /*0780*/  FENCE.VIEW.ASYNC.S ;  /* 0x00000000000073c6 */ /* 0x000e240000000000 */
[----:B0-----:R0:W1:Y:S01]  /*0790*/  @!UP0 SYNCS.EXCH.64 URZ, [UR6+0xa0], UR4 ;  /* 0x0000a004063f85b2 */ /* 0x0010620008000100 */
[----:B------:R-:W-:-:S02]  /*07a0*/  ISETP.NE.AND P4, PT, R9, R22, PT ;  /* 0x000000160900720c */ /* 0x000fc40003f85270 */
[----:B------:R-:W-:Y:S02]  /*07b0*/  SEL R19, RZ, 0x1, !P1 ;  /* 0x00000001ff137807 */ /* 0x000fe40004800000 */
[----:B------:R-:W-:Y:S02]  /*07c0*/  ISETP.EQ.OR P4, PT, R3, RZ, !P4 ;  /* 0x000000ff0300720c */ /* 0x000fe40006782670 */
[----:B------:R-:W-:Y:S02]  /*07d0*/  SEL R19, R19, 0x2, P5 ;  /* 0x0000000213137807 */ /* 0x000fe40002800000 */
[----:B------:R-:W-:-:S04]  /*07e0*/  PLOP3.LUT P0, PT, P0, P4, PT, 0x80, 0x0 ;  /* 0x000000000000781c */ /* 0x000fc80000709070 */
[----:B------:R-:W-:Y:S01]  /*07f0*/  P2R R58, PR, RZ, 0x1 ;  /* 0x00000001ff3a7803 */ /* 0x000fe20000000000 */
[----:B------:R0:W2:Y:S01]  /*0800*/  @!UP1 SYNCS.EXCH.64 URZ, [UR6+0xa8], UR4 ;  /* 0x0000a804063f95b2 */ /* 0x0000a20008000100 */
[----:B------:R-:W-:Y:S01]  /*0810*/  NOP ;  /* 0x0000000000007918 */ /* 0x000fe20000000000 */
[----:B------:R-:W-:Y:S06]  /*0820*/  @!P3 BRA `(.L_x_4) ;  /* 0x000000000008b947 */ /* 0x000fec0003800000 */
[----:B-12-4-:R-:W-:Y:S01]  /*0830*/  UCGABAR_ARV ;  /* 0x00000000000079c7 */ /* 0x016fe20008000000 */
[----:B------:R-:W-:Y:S05]  /*0840*/  BRA `(.L_x_5) ;  /* 0x0000000000047947 */ /* 0x000fea0003800000 */
.L_x_4:
[----:B-12-4-:R-:W-:Y:S01]  /*0850*/  NOP ;  /* 0x0000000000007918 */ /* 0x016fe20000000000 */
.L_x_5:
[----:B------:R-:W1:Y:S01]  /*0860*/  LDC R2, c[0x0][0x65c] ;  /* 0x00019700ff027b82 */ /* 0x000e620000000800 */
[----:B------:R-:W-:Y:S02]  /*0870*/  IMAD.U32 R8, RZ, RZ, UR8 ;  /* 0x00000008ff087e24 */ /* 0x000fe4000f8e00ff */
[----:B------:R-:W-:Y:S01]  /*0880*/  IMAD.MOV.U32 R9, RZ, RZ, RZ ;  /* 0x000000ffff097224 */ /* 0x000fe200078e00ff */
[----:B-1----:R-:W-:-:S04]  /*0890*/  ISETP.NE.AND P1, PT, R2, 0x1, PT ;  /* 0x000000010200780c */ /* 0x002fc80003f25270 */
[----:B------:R-:W-:-:S09]  /*08a0*/  P2R R5, PR, RZ, 0x2 ;  /* 0x00000002ff057803 */ /* 0x000fd20000000000 */
[----:B------:R-:W1:Y:S01]  /*08b0*/  @P1 LDC R17, c[0x0][0x10] ;  /* 0x00000400ff111b82 */ /* 0x000e620000000800 */
[----:B------:R-:W-:Y:S02]  /*08c0*/  @P1 IMAD.MOV.U32 R5, RZ, RZ, RZ ;  /* 0x000000ffff051224 */ /* 0x000fe400078e00ff */
[----:B------:R-:W-:-:S05]  /*08d0*/  @P1 IMAD.MOV.U32 R13, RZ, RZ, RZ ;  /* 0x000000ffff0d1224 */ /* 0x000fca00078e00ff */
[----:B------:R-:W2:Y:S01]  /*08e0*/  @!P1 LDC R11, c[0x0][0xc] ;  /* 0x00000300ff0b9b82 */ /* 0x000ea20000000800 */
[----:B-1----:R-:W-:-:S04]  /*08f0*/  @P1 IMAD.WIDE.U32 R16, R17, UR8, R4 ;  /* 0x0000000811101c25 */ /* 0x002fc8000f8e0004 */
[----:B------:R-:W-:Y:S02]  /*0900*/  @P1 IMAD.IADD R17, R17, 0x1, R13 ;  /* 0x0000000111111824 */ /* 0x000fe400078e020d */
[----:B--2---:R-:W-:-:S04]  /*0910*/  @!P1 IMAD.WIDE.U32 R8, R4, R11, R8 ;  /* 0x0000000b04089225 */ /* 0x004fc800078e0008 */
[----:B------:R-:W-:Y:S02]  /*0920*/  @!P1 IMAD.MOV.U32 R16, RZ, RZ, R8 ;  /* 0x000000ffff109224 */ /* 0x000fe400078e0008 */
[----:B------:R-:W-:Y:S01]  /*0930*/  @!P1 IMAD.MOV.U32 R17, RZ, RZ, R9 ;  /* 0x000000ffff119224 */ /* 0x000fe200078e0009 */
[----:B------:R-:W-:Y:S06]  /*0940*/  @!P3 BRA `(.L_x_6) ;  /* 0x00000000000cb947 */ /* 0x000fec0003800000 */
[----:B------:R-:W-:Y:S01]  /*0950*/  UCGABAR_WAIT ;  /* 0x0000000000007dc7 */ /* 0x000fe20008000000 */
[----:B------:R-:W-:Y:S01]  /*0960*/  CCTL.IVALL ;  /* 0x00000000ff00798f */ /* 0x000fe20002000000 */
[----:B------:R-:W-:Y:S05]  /*0970*/  BRA `(.L_x_7) ;  /* 0x0000000000047947 */ /* 0x000fea0003800000 */
.L_x_6:
[----:B------:R-:W-:Y:S06]  /*0980*/  BAR.SYNC.DEFER_BLOCKING 0x0 ;  /* 0x0000000000007b1d */ /* 0x000fec0000010000 */
.L_x_7:
[----:B------:R-:W-:Y:S05]  /*0990*/  @!P2 BRA `(.L_x_8) ;  /* 0x000000400004a947 */ /* 0x000fea0003800000 */
[----:B------:R-:W-:-:S13]  /*09a0*/  ISETP.GT.U32.AND P0, PT, R6, 0x1, PT ;  /* 0x000000010600780c */ /* 0x000fda0003f04070 */
[----:B0-----:R-:W-:Y:S05]  /*09b0*/  @P0 EXIT ;  /* 0x000000000000094d */ /* 0x001fea0003800000 */
[----:B------:R-:W-:Y:S01]  /*09c0*/  ULDC.64 UR4, c[0x0][0x650] ;  /* 0x0001940000047ab9 */ /* 0x000fe20000000a00 */
[----:B------:R-:W-:Y:S01]  /*09d0*/  PRMT R0, RZ, 0x7610, R0 ;  /* 0x00007610ff007816 */ /* 0x000fe20000000000 */
[----:B------:R-:W-:Y:S01]  /*09e0*/  IMAD.MOV.U32 R60, RZ, RZ, -0x1 ;  /* 0xffffffffff3c7424 */ /* 0x000fe200078e00ff */
[----:B------:R-:W-:Y:S01]  /*09f0*/  ISETP.GE.U32.AND P0, PT, R16, UR4, PT ;  /* 0x0000000410007c0c */ /* 0x000fe2000bf06070 */
[----:B------:R-:W-:Y:S02]  /*0a00*/  IMAD.MOV.U32 R61, RZ, RZ, -0x1 ;  /* 0xffffffffff3d7424 */ /* 0x000fe400078e00ff */
[----:B------:R-:W-:Y:S01]  /*0a10*/  IMAD.MOV.U32 R57, RZ, RZ, -0x1 ;  /* 0xffffffffff397424 */ /* 0x000fe200078e00ff */
[----:B------:R-:W-:-:S13]  /*0a20*/  ISETP.GE.U32.AND.EX P0, PT, R17, UR5, PT, P0 ;  /* 0x0000000511007c0c */ /* 0x000fda000bf06100 */
[----:B------:R-:W-:Y:S05]  /*0a30*/  @P0 BRA `(.L_x_9) ;  /* 0x0000000400280947 */ /* 0x000fea0003800000 */
[----:B------:R-:W0:Y:S01]  /*0a40*/  LDC.64 R24, c[0x0][0x628] ;  /* 0x00018a00ff187b82 */ /* 0x000e220000000a00 */
[----:B------:R-:W-:Y:S02]  /*0a50*/  IMAD.MOV.U32 R8, RZ, RZ, R16 ;  /* 0x000000ffff087224 */ /* 0x000fe400078e0010 */
[----:B------:R-:W-:-:S05]  /*0a60*/  IMAD.MOV.U32 R9, RZ, RZ, R17 ;  /* 0x000000ffff097224 */ /* 0x000fca00078e0011 */
[----:B------:R-:W1:Y:S08]  /*0a70*/  LDC R0, c[0x0][0x630] ;  /* 0x00018c00ff007b82 */ /* 0x000e700000000800 */
[----:B------:R-:W2:Y:S01]  /*0a80*/  LDC.64 R26, c[0x0][0x620] ;  /* 0x00018800ff1a7b82 */ /* 0x000ea20000000a00 */
[----:B0-----:R-:W-:-:S04]  /*0a90*/  ISETP.NE.U32.AND P0, PT, R24, RZ, PT ;  /* 0x000000ff1800720c */ /* 0x001fc80003f05070 */
[----:B------:R-:W-:-:S13]  /*0aa0*/  ISETP.NE.AND.EX P0, PT, R25, RZ, PT, P0 ;  /* 0x000000ff1900720c */ /* 0x000fda0003f05300 */
[----:B-12---:R-:W-:Y:S05]  /*0ab0*/  @!P0 BRA `(.L_x_10) ;  /* 0x0000000000288947 */ /* 0x006fea0003800000 */
[----:B------:R-:W0:Y:S02]  /*0ac0*/  LDC R13, c[0x0][0x634] ;  /* 0x00018d00ff0d7b82 */ /* 0x000e240000000800 */
[----:B0-----:R-:W-:-:S05]  /*0ad0*/  IADD3 R13, P0, R16, R13, RZ ;  /* 0x0000000d100d7210 */ /* 0x001fca0007f1e0ff */
[----:B------:R-:W-:-:S04]  /*0ae0*/  IMAD.X R15, RZ, RZ, R17, P0 ;  /* 0x000000ffff0f7224 */ /* 0x000fc800000e0611 */
[----:B------:R-:W-:-:S04]  /*0af0*/  IMAD.WIDE.U32 R8, R15, R24, RZ ;  /* 0x000000180f087225 */ /* 0x000fc800078e00ff */
[----:B------:R-:W-:-:S04]  /*0b00*/  IMAD.WIDE.U32 R10, P0, R13, R25, R8 ;  /* 0x000000190d0a7225 */ /* 0x000fc80007800008 */
[----:B------:R-:W-:-:S04]  /*0b10*/  IMAD.WIDE.U32 R8, R13, R24, RZ ;  /* 0x000000180d087225 */ /* 0x000fc800078e00ff */
[----:B------:R-:W-:Y:S01]  /*0b20*/  IMAD.X R13, RZ, RZ, RZ, P0 ;  /* 0x000000ffff0d7224 */ /* 0x000fe200000e06ff */
[----:B------:R-:W-:Y:S01]  /*0b30*/  IADD3 RZ, P0, R9, R10, RZ ;  /* 0x0000000a09ff7210 */ /* 0x000fe20007f1e0ff */
[----:B------:R-:W-:-:S04]  /*0b40*/  IMAD.MOV.U32 R12, RZ, RZ, R11 ;  /* 0x000000ffff0c7224 */ /* 0x000fc800078e000b */
[----:B------:R-:W-:-:S08]  /*0b50*/  IMAD.WIDE.U32.X R8, R15, R25, R12, P0 ;  /* 0x000000190f087225 */ /* 0x000fd000000e040c */
.L_x_10:
[----:B------:R-:W0:Y:S01]  /*0b60*/  LDC.64 R24, c[0x0][0x640] ;  /* 0x00019000ff187b82 */ /* 0x000e220000000a00 */
[-CC-:B------:R-:W-:Y:S01]  /*0b70*/  SHF.R.U64 R57, R8, R0.reuse, R9.reuse ;  /* 0x0000000008397219 */ /* 0x180fe20000001209 */
[----:B------:R-:W-:Y:S01]  /*0b80*/  IMAD R28, R7, R21, R4 ;  /* 0x00000015071c7224 */ /* 0x000fe200078e0204 */
[----:B------:R-:W-:Y:S01]  /*0b90*/  SHF.R.U32.HI R0, RZ, R0, R9 ;  /* 0x00000000ff007219 */ /* 0x000fe20000011609 */
[----:B------:R-:W-:Y:S01]  /*0ba0*/  IMAD.MOV.U32 R21, RZ, RZ, 0x1 ;  /* 0x00000001ff157424 */ /* 0x000fe200078e00ff */
[----:B------:R-:W-:-:S03]  /*0bb0*/  IADD3 R5, P0, RZ, -R57, RZ ;  /* 0x80000039ff057210 */ /* 0x000fc60007f1e0ff */
[----:B------:R-:W1:Y:S02]  /*0bc0*/  LDC R6, c[0x0][0x618] ;  /* 0x00018600ff067b82 */ /* 0x000e640000000800 */
[----:B------:R-:W-:-:S04]  /*0bd0*/  IMAD.X R9, RZ, RZ, ~R0, P0 ;  /* 0x000000ffff097224 */ /* 0x000fc800000e0e00 */
[-C--:B------:R-:W-:Y:S02]  /*0be0*/  IMAD R0, R9, R26.reuse, RZ ;  /* 0x0000001a09007224 */ /* 0x080fe400078e02ff */
[----:B------:R-:W2:Y:S01]  /*0bf0*/  LDC R11, c[0x0][0x608] ;  /* 0x00018200ff0b7b82 */ /* 0x000ea20000000800 */
[----:B------:R-:W-:-:S04]  /*0c00*/  IMAD.WIDE.U32 R8, R5, R26, R16 ;  /* 0x0000001a05087225 */ /* 0x000fc800078e0010 */
[----:B------:R-:W-:-:S03]  /*0c10*/  IMAD R5, R5, R27, R0 ;  /* 0x0000001b05057224 */ /* 0x000fc600078e0200 */
[----:B------:R-:W3:Y:S01]  /*0c20*/  LDC R12, c[0x0][0x658] ;  /* 0x00019600ff0c7b82 */ /* 0x000ee20000000800 */
[----:B0-----:R-:W-:Y:S01]  /*0c30*/  ISETP.NE.U32.AND P0, PT, R24, RZ, PT ;  /* 0x000000ff1800720c */ /* 0x001fe20003f05070 */
[----:B------:R-:W-:Y:S02]  /*0c40*/  IMAD.IADD R5, R9, 0x1, R5 ;  /* 0x0000000109057824 */ /* 0x000fe400078e0205 */
[----:B------:R-:W-:Y:S01]  /*0c50*/  IMAD.MOV.U32 R9, RZ, RZ, -0x1 ;  /* 0xffffffffff097424 */ /* 0x000fe200078e00ff */
[----:B------:R-:W-:-:S03]  /*0c60*/  ISETP.NE.AND.EX P0, PT, R25, RZ, PT, P0 ;  /* 0x000000ff1900720c */ /* 0x000fc60003f05300 */
[----:B------:R-:W0:Y:S01]  /*0c70*/  LDC R15, c[0x0][0x600] ;  /* 0x00018000ff0f7b82 */ /* 0x000e220000000800 */
[-CC-:B-1----:R-:W-:Y:S02]  /*0c80*/  SHF.R.U64 R13, R8, R6.reuse, R5.reuse ;  /* 0x00000006080d7219 */ /* 0x182fe40000001205 */
[----:B------:R-:W-:-:S05]  /*0c90*/  SHF.R.U32.HI R0, RZ, R6, R5 ;  /* 0x00000006ff007219 */ /* 0x000fca0000011605 */
[----:B------:R-:W1:Y:S01]  /*0ca0*/  LDC R14, c[0x0][0x648] ;  /* 0x00019200ff0e7b82 */ /* 0x000e620000000800 */
[-CC-:B--2---:R-:W-:Y:S02]  /*0cb0*/  SHF.R.U64 R27, R13, R11.reuse, R0.reuse ;  /* 0x0000000b0d1b7219 */ /* 0x184fe40000001200 */
[----:B------:R-:W-:-:S05]  /*0cc0*/  SHF.R.U32.HI R5, RZ, R11, R0 ;  /* 0x0000000bff057219 */ /* 0x000fca0000011600 */
[----:B------:R-:W2:Y:S01]  /*0cd0*/  LDC R20, c[0x0][0x638] ;  /* 0x00018e00ff147b82 */ /* 0x000ea20000000800 */
[-CC-:B---3--:R-:W-:Y:S02]  /*0ce0*/  SHF.R.U64 R26, R27, R12.reuse, R5.reuse ;  /* 0x0000000c1b1a7219 */ /* 0x188fe40000001205 */
[-C--:B------:R-:W-:Y:S02]  /*0cf0*/  SHF.L.U32 R0, R9, R12.reuse, RZ ;  /* 0x0000000c09007219 */ /* 0x080fe400000006ff */
[----:B------:R-:W-:Y:S01]  /*0d00*/  SHF.R.U32.HI R5, RZ, R12, R5 ;  /* 0x0000000cff057219 */ /* 0x000fe20000011605 */
[----:B------:R-:W-:Y:S01]  /*0d10*/  IMAD.MOV.U32 R4, RZ, RZ, R26 ;  /* 0x000000ffff047224 */ /* 0x000fe200078e001a */
[----:B------:R-:W-:Y:S01]  /*0d20*/  LOP3.LUT R10, RZ, R0, RZ, 0x33, !PT ;  /* 0x00000000ff0a7212 */ /* 0x000fe200078e33ff */
[----:B------:R-:W3:Y:S01]  /*0d30*/  LDC R23, c[0x0][0x610] ;  /* 0x00018400ff177b82 */ /* 0x000ee20000000800 */
[----:B------:R-:W-:Y:S05]  /*0d40*/  @!P0 BRA `(.L_x_11) ;  /* 0x0000000000288947 */ /* 0x000fea0003800000 */
[----:B------:R-:W4:Y:S02]  /*0d50*/  LDC R9, c[0x0][0x64c] ;  /* 0x00019300ff097b82 */ /* 0x000f240000000800 */
[----:B----4-:R-:W-:-:S05]  /*0d60*/  IADD3 R9, P0, R26, R9, RZ ;  /* 0x000000091a097210 */ /* 0x010fca0007f1e0ff */
        /* <DEDUP_REMOVED lines=8> */
.L_x_11:
[----:B-1----:R-:W-:Y:S01]  /*0df0*/  SHF.R.U64 R4, R4, R14, R5 ;  /* 0x0000000e04047219 */ /* 0x002fe20000001205 */
[----:B0-----:R-:W-:Y:S01]  /*0e00*/  VIADD R6, R15, 0xffffffff ;  /* 0xffffffff0f067836 */ /* 0x001fe20000000000 */
[----:B------:R-:W-:Y:S02]  /*0e10*/  SHF.L.U32 R0, R21, R12, RZ ;  /* 0x0000000c15007219 */ /* 0x000fe400000006ff */
[----:B------:R-:W-:Y:S01]  /*0e20*/  LOP3.LUT R5, R27, R10, RZ, 0xc0, !PT ;  /* 0x0000000a1b057212 */ /* 0x000fe200078ec0ff */
[----:B------:R-:W-:Y:S01]  /*0e30*/  IMAD.MOV R7, RZ, RZ, -R4 ;  /* 0x000000ffff077224 */ /* 0x000fe200078e0a04 */
[----:B------:R-:W-:Y:S02]  /*0e40*/  SEL R3, R3, R28, !P1 ;  /* 0x0000001c03037207 */ /* 0x000fe40004800000 */
[----:B------:R-:W-:Y:S01]  /*0e50*/  LOP3.LUT R6, R13, R6, RZ, 0xc0, !PT ;  /* 0x000000060d067212 */ /* 0x000fe200078ec0ff */
[----:B------:R-:W-:Y:S02]  /*0e60*/  IMAD R4, R0, R4, R5 ;  /* 0x0000000400047224 */ /* 0x000fe400078e0205 */
[----:B--2---:R-:W-:-:S02]  /*0e70*/  IMAD R0, R7, R20, R26 ;  /* 0x0000001407007224 */ /* 0x004fc400078e021a */
[----:B---3--:R-:W-:Y:S02]  /*0e80*/  IMAD R3, R4, R23, R3 ;  /* 0x0000001704037224 */ /* 0x008fe400078e0203 */
[----:B------:R-:W-:Y:S02]  /*0e90*/  IMAD R60, R0, R15, R6 ;  /* 0x0000000f003c7224 */ /* 0x000fe400078e0206 */
[----:B------:R-:W-:-:S03]  /*0ea0*/  IMAD.MOV.U32 R4, RZ, RZ, 0x1 ;  /* 0x00000001ff047424 */ /* 0x000fc600078e00ff */
[----:B------:R-:W-:Y:S02]  /*0eb0*/  SEL R61, R60, R3, !P1 ;  /* 0x000000033c3d7207 */ /* 0x000fe40004800000 */
[----:B------:R-:W-:Y:S02]  /*0ec0*/  PRMT R0, R4, 0x7610, R0 ;  /* 0x0000761004007816 */ /* 0x000fe40000000000 */
[----:B------:R-:W-:-:S07]  /*0ed0*/  SEL R60, R3, R60, !P1 ;  /* 0x0000003c033c7207 */ /* 0x000fce0004800000 */
.L_x_9:
[----:B------:R-:W-:-:S08]  /*0ee0*/  NOP ;  /* 0x0000000000007918 */ /* 0x000fd00000000000 */
[----:B------:R-:W0:Y:S02]  /*0ef0*/  USETMAXREG.TRY_ALLOC.CTAPOOL UP0, 0xe8 ;  /* 0x000000e8000079c8 */ /* 0x000e240008000600 */
[----:B0-----:R-:W-:-:S13]  /*0f00*/  PLOP3.LUT P0, PT, PT, PT, UP0, 0x80, 0x0 ;  /* 0x000000000000781c */ /* 0x001fda0003f0f008 */
[----:B------:R-:W-:Y:S05]  /*0f10*/  @!P0 BRA `(.L_x_9) ;  /* 0xfffffffc00f08947 */ /* 0x000fea000383ffff */
[----:B------:R-:W-:Y:S01]  /*0f20*/  ULDC.64 UR4, c[0x0][0x598] ;  /* 0x0001660000047ab9 */ /* 0x000fe20000000a00 */
[----:B------:R-:W-:Y:S01]  /*0f30*/  ULDC.64 UR36, c[0x0][0x208] ;  /* 0x0000820000247ab9 */ /* 0x000fe20000000a00 */
[----:B------:R-:W-:-:S04]  /*0f40*/  ISETP.NE.U32.AND P0, PT, RZ, UR4, PT ;  /* 0x00000004ff007c0c */ /* 0x000fc8000bf05070 */
[----:B------:R-:W-:-:S13]  /*0f50*/  ISETP.NE.AND.EX P0, PT, RZ, UR5, PT, P0 ;  /* 0x00000005ff007c0c */ /* 0x000fda000bf05300 */
[----:B------:R-:W-:Y:S05]  /*0f60*/  @!P0 BRA `(.L_x_12) ;  /* 0x00000000001c8947 */ /* 0x000fea0003800000 */
[----:B------:R-:W0:Y:S02]  /*0f70*/  LDC.64 R4, c[0x0][0x598] ;  /* 0x00016600ff047b82 */ /* 0x000e240000000a00 */
[----:B0-----:R-:W2:Y:S02]  /*0f80*/  LDG.E.64 R4, desc[UR36][R4.64] ;  /* 0x0000002404047981 */ /* 0x001ea4000c1e1b00 */
[----:B--2---:R-:W-:-:S04]  /*0f90*/  ISETP.NE.U32.AND P0, PT, R4, RZ, PT ;  /* 0x000000ff0400720c */ /* 0x004fc80003f05070 */
[----:B------:R-:W-:-:S13]  /*0fa0*/  ISETP.NE.AND.EX P0, PT, R5, RZ, PT, P0 ;  /* 0x000000ff0500720c */ /* 0x000fda0003f05300 */
[----:B------:R-:W-:Y:S05]  /*0fb0*/  @!P0 BRA `(.L_x_12) ;  /* 0x0000000000088947 */ /* 0x000fea0003800000 */
[----:B------:R0:W5:Y:S01]  /*0fc0*/  LD.E R23, desc[UR36][R4.64] ;  /* 0x0000002404177980 */ /* 0x000162000c101900 */
[----:B------:R-:W-:Y:S05]  /*0fd0*/  BRA `(.L_x_13) ;  /* 0x0000000000247947 */ /* 0x000fea0003800000 */
.L_x_12:
[----:B------:R-:W-:Y:S02]  /*0fe0*/  ULDC.64 UR4, c[0x0][0x588] ;  /* 0x0001620000047ab9 */ /* 0x000fe40000000a00 */
[----:B------:R-:W-:-:S04]  /*0ff0*/  ISETP.NE.U32.AND P0, PT, RZ, UR4, PT ;  /* 0x00000004ff007c0c */ /* 0x000fc8000bf05070 */
[----:B------:R-:W-:-:S13]  /*1000*/  ISETP.NE.AND.EX P0, PT, RZ, UR5, PT, P0 ;  /* 0x00000005ff007c0c */ /* 0x000fda000bf05300 */
[----:B------:R-:W-:Y:S05]  /*1010*/  @!P0 BRA `(.L_x_14) ;  /* 0x00000000000c8947 */ /* 0x000fea0003800000 */
[----:B------:R-:W0:Y:S02]  /*1020*/  LDC.64 R4, c[0x0][0x588] ;  /* 0x00016200ff047b82 */ /* 0x000e240000000a00 */
[----:B0-----:R1:W5:Y:S01]  /*1030*/  LDG.E R23, desc[UR36][R4.64] ;  /* 0x0000002404177981 */ /* 0x001362000c1e1900 */
[----:B------:R-:W-:Y:S05]  /*1040*/  BRA `(.L_x_13) ;  /* 0x0000000000087947 */ /* 0x000fea0003800000 */
.L_x_14:
[----:B------:R-:W-:Y:S02]  /*1050*/  ULDC UR4, c[0x0][0x580] ;  /* 0x0001600000047ab9 */ /* 0x000fe40000000800 */
[----:B------:R-:W-:-:S07]  /*1060*/  IMAD.U32 R23, RZ, RZ, UR4 ;  /* 0x00000004ff177e24 */ /* 0x000fce000f8e00ff */
.L_x_13:
[----:B------:R-:W-:Y:S02]  /*1070*/  ULDC.64 UR4, c[0x0][0x5a0] ;  /* 0x0001680000047ab9 */ /* 0x000fe40000000a00 */
[----:B------:R-:W-:-:S04]  /*1080*/  ISETP.NE.U32.AND P0, PT, RZ, UR4, PT ;  /* 0x00000004ff007c0c */ /* 0x000fc8000bf05070 */
[----:B------:R-:W-:-:S13]  /*1090*/  ISETP.NE.AND.EX P0, PT, RZ, UR5, PT, P0 ;  /* 0x00000005ff007c0c */ /* 0x000fda000bf05300 */
[----:B------:R-:W-:Y:S05]  /*10a0*/  @!P0 BRA `(.L_x_15) ;  /* 0x00000000001c8947 */ /* 0x000fea0003800000 */
[----:B01----:R-:W0:Y:S02]  /*10b0*/  LDC.64 R4, c[0x0][0x5a0] ;  /* 0x00016800ff047b82 */ /* 0x003e240000000a00 */
[----:B0-----:R-:W2:Y:S02]  /*10c0*/  LDG.E.64 R4, desc[UR36][R4.64] ;  /* 0x0000002404047981 */ /* 0x001ea4000c1e1b00 */
[----:B--2---:R-:W-:-:S04]  /*10d0*/  ISETP.NE.U32.AND P0, PT, R4, RZ, PT ;  /* 0x000000ff0400720c */ /* 0x004fc80003f05070 */
[----:B------:R-:W-:-:S13]  /*10e0*/  ISETP.NE.AND.EX P0, PT, R5, RZ, PT, P0 ;  /* 0x000000ff0500720c */ /* 0x000fda0003f05300 */
[----:B------:R-:W-:Y:S05]  /*10f0*/  @!P0 BRA `(.L_x_15) ;  /* 0x0000000000088947 */ /* 0x000fea0003800000 */
[----:B------:R0:W5:Y:S01]  /*1100*/  LD.E R56, desc[UR36][R4.64] ;  /* 0x0000002404387980 */ /* 0x000162000c101900 */
[----:B------:R-:W-:Y:S05]  /*1110*/  BRA `(.L_x_16) ;  /* 0x0000000000247947 */ /* 0x000fea0003800000 */
.L_x_15:
[----:B------:R-:W-:Y:S02]  /*1120*/  ULDC.64 UR4, c[0x0][0x590] ;  /* 0x0001640000047ab9 */ /* 0x000fe40000000a00 */
[----:B------:R-:W-:-:S04]  /*1130*/  ISETP.NE.U32.AND P0, PT, RZ, UR4, PT ;  /* 0x00000004ff007c0c */ /* 0x000fc8000bf05070 */
[----:B------:R-:W-:-:S13]  /*1140*/  ISETP.NE.AND.EX P0, PT, RZ, UR5, PT, P0 ;  /* 0x00000005ff007c0c */ /* 0x000fda000bf05300 */
[----:B------:R-:W-:Y:S05]  /*1150*/  @!P0 BRA `(.L_x_17) ;  /* 0x00000000000c8947 */ /* 0x000fea0003800000 */
[----:B01----:R-:W0:Y:S02]  /*1160*/  LDC.64 R4, c[0x0][0x590] ;  /* 0x00016400ff047b82 */ /* 0x003e240000000a00 */
[----:B0-----:R1:W5:Y:S01]  /*1170*/  LDG.E R56, desc[UR36][R4.64] ;  /* 0x0000002404387981 */ /* 0x001362000c1e1900 */
[----:B------:R-:W-:Y:S05]  /*1180*/  BRA `(.L_x_16) ;  /* 0x0000000000087947 */ /* 0x000fea0003800000 */
.L_x_17:
[----:B------:R-:W-:Y:S02]  /*1190*/  ULDC UR4, c[0x0][0x584] ;  /* 0x0001610000047ab9 */ /* 0x000fe40000000800 */
[----:B------:R-:W-:-:S07]  /*11a0*/  IMAD.U32 R56, RZ, RZ, UR4 ;  /* 0x00000004ff387e24 */ /* 0x000fce000f8e00ff */
.L_x_16:
[----:B------:R-:W-:-:S13]  /*11b0*/  LOP3.LUT P0, RZ, R0, 0xff, RZ, 0xc0, !PT ;  /* 0x000000ff00ff7812 */ /* 0x000fda000780c0ff */
[----:B------:R-:W-:Y:S05]  /*11c0*/  @!P0 EXIT ;  /* 0x000000000000894d */ /* 0x000fea0003800000 */
[----:B------:R-:W-:Y:S01]  /*11d0*/  ULDC UR4, c[0x0][0x28c] ;  /* 0x0000a30000047ab9 */ /* 0x000fe20000000800 */
[----:B------:R-:W-:Y:S01]  /*11e0*/  LOP3.LUT R59, R19, 0x1, RZ, 0xfc, !PT ;  /* 0x00000001133b7812 */ /* 0x000fe200078efcff */
[----:B------:R-:W-:Y:S01]  /*11f0*/  UIADD3 UR4, UR4, 0x3f, URZ ;  /* 0x0000003f04047890 */ /* 0x000fe2000fffe03f */
[----:B------:R-:W-:Y:S01]  /*1200*/  UMOV UR38, URZ ;  /* 0x0000003f00267c82 */ /* 0x000fe20008000000 */
[----:B------:R-:W-:Y:S02]  /*1210*/  UMOV UR39, URZ ;  /* 0x0000003f00277c82 */ /* 0x000fe40008000000 */
[----:B------:R-:W-:-:S04]  /*1220*/  USHF.R.S32.HI UR5, URZ, 0x1f, UR4 ;  /* 0x0000001f3f057899 */ /* 0x000fc80008011404 */
[----:B------:R-:W-:-:S04]  /*1230*/  ULEA.HI UR5, UR5, UR4, URZ, 0x6 ;  /* 0x0000000405057291 */ /* 0x000fc8000f8f303f */
[----:B------:R-:W-:-:S12]  /*1240*/  USHF.R.S32.HI UR40, URZ, 0x6, UR5 ;  /* 0x000000063f287899 */ /* 0x000fd80008011405 */
.L_x_101:
[----:B------:R-:W-:Y:S01]  /*1250*/  LOP3.LUT R0, R18, 0x80, RZ, 0xc0, !PT ;  /* 0x0000008012007812 */ /* 0x000fe200078ec0ff */
[----:B--2---:R-:W2:Y:S01]  /*1260*/  S2UR UR7, SR_CgaCtaId ;  /* 0x00000000000779c3 */ /* 0x004ea20000008800 */
[----:B------:R-:W-:Y:S02]  /*1270*/  UMOV UR6, 0x400 ;  /* 0x0000040000067882 */ /* 0x000fe40000000000 */
[----:B------:R-:W-:-:S06]  /*1280*/  SHF.R.U32.HI R0, RZ, 0x7, R0 ;  /* 0x00000007ff007819 */ /* 0x000fcc0000011600 */
[----:B---3--:R-:W3:Y:S01]  /*1290*/  SHFL.IDX PT, R0, R0, RZ, 0x1f ;  /* 0x00001fff00007589 */ /* 0x008ee200000e0000 */
[----:B--2---:R-:W-:Y:S01]  /*12a0*/  ULEA UR6, UR7, UR6, 0x18 ;  /* 0x0000000607067291 */ /* 0x004fe2000f8ec03f */
[----:B---3--:R-:W-:-:S13]  /*12b0*/  R2UR UR4, R0 ;  /* 0x00000000000472ca */ /* 0x008fda00000e0000 */
[----:B------:R-:W-:-:S04]  /*12c0*/  ULEA.HI UR5, UR4, UR4, URZ, 0x1 ;  /* 0x0000000404057291 */ /* 0x000fc8000f8f083f */
[----:B------:R-:W-:-:S04]  /*12d0*/  ULOP3.LUT UR5, UR5, 0x7fffe, URZ, 0xc0, !UPT ;  /* 0x0007fffe05057892 */ /* 0x000fc8000f8ec03f */
[----:B------:R-:W-:-:S03]  /*12e0*/  UIADD3 UR5, UR4, -UR5, URZ ;  /* 0x8000000504057290 */ /* 0x000fc6000fffe03f */
[----:B------:R-:W-:Y:S01]  /*12f0*/  ULDC UR4, c[0x0][0x28c] ;  /* 0x0000a30000047ab9 */ /* 0x000fe20000000800 */
[----:B------:R-:W-:Y:S01]  /*1300*/  ULEA UR5, UR5, UR6, 0xd ;  /* 0x0000000605057291 */ /* 0x000fe2000f8e683f */
[----:B------:R-:W-:-:S03]  /*1310*/  ISETP.LT.AND P0, PT, RZ, UR4, PT ;  /* 0x00000004ff007c0c */ /* 0x000fc6000bf01270 */
[----:B------:R-:W-:-:S04]  /*1320*/  UIADD3 UR5, UR5, 0x180, URZ ;  /* 0x0000018005057890 */ /* 0x000fc8000fffe03f */
[----:B------:R-:W-:-:S04]  /*1330*/  USHF.R.U32.HI UR5, URZ, 0x4, UR5 ;  /* 0x000000043f057899 */ /* 0x000fc80008011605 */
[----:B------:R-:W-:Y:S02]  /*1340*/  ULOP3.LUT UR41, UR5, 0x3fff, URZ, 0xc0, !UPT ;  /* 0x00003fff05297892 */ /* 0x000fe4000f8ec03f */
[----:B-1--45:R-:W-:Y:S10]  /*1350*/  @P0 BRA `(.L_x_18) ;  /* 0x0000000000400947 */ /* 0x032ff40003800000 */
[----:B------:R-:W-:Y:S01]  /*1360*/  MOV R0, 0x0 ;  /* 0x0000000000007802 */ /* 0x000fe20000000f00 */
[----:B------:R-:W-:Y:S01]  /*1370*/  ULDC.64 UR4, c[0x4][0x68] ;  /* 0x01001a0000047ab9 */ /* 0x000fe20000000a00 */
[----:B------:R-:W-:Y:S01]  /*1380*/  ULDC.64 UR6, c[0x4][0x8] ;  /* 0x0100020000067ab9 */ /* 0x000fe20000000a00 */
[----:B01----:R-:W-:Y:S01]  /*1390*/  IMAD.U32 R4, RZ, RZ, UR4 ;  /* 0x00000004ff047e24 */ /* 0x003fe2000f8e00ff */
[----:B------:R0:W1:Y:S01]  /*13a0*/  LDC.64 R14, c[0x4][R0] ;  /* 0x01000000000e7b82 */ /* 0x0000620000000a00 */
[----:B------:R-:W-:Y:S01]  /*13b0*/  IMAD.U32 R5, RZ, RZ, UR5 ;  /* 0x00000005ff057e24 */ /* 0x000fe2000f8e00ff */
[----:B------:R-:W-:Y:S01]  /*13c0*/  ULDC.64 UR4, c[0x4][0x70] ;  /* 0x01001c0000047ab9 */ /* 0x000fe20000000a00 */
[----:B------:R-:W-:Y:S02]  /*13d0*/  IMAD.U32 R10, RZ, RZ, UR6 ;  /* 0x00000006ff0a7e24 */ /* 0x000fe4000f8e00ff */
[----:B------:R-:W-:Y:S02]  /*13e0*/  IMAD.U32 R6, RZ, RZ, UR4 ;  /* 0x00000004ff067e24 */ /* 0x000fe4000f8e00ff */
[----:B------:R-:W-:-:S02]  /*13f0*/  IMAD.U32 R7, RZ, RZ, UR5 ;  /* 0x00000005ff077e24 */ /* 0x000fc4000f8e00ff */
[----:B------:R-:W-:Y:S02]  /*1400*/  IMAD.U32 R11, RZ, RZ, UR7 ;  /* 0x00000007ff0b7e24 */ /* 0x000fe4000f8e00ff */
[----:B------:R-:W-:Y:S02]  /*1410*/  IMAD.MOV.U32 R8, RZ, RZ, 0x1e1 ;  /* 0x000001e1ff087424 */ /* 0x000fe400078e00ff */
[----:B------:R-:W-:Y:S02]  /*1420*/  IMAD.MOV.U32 R12, RZ, RZ, 0x1 ;  /* 0x00000001ff0c7424 */ /* 0x000fe400078e00ff */
[----:B0-----:R-:W-:-:S07]  /*1430*/  IMAD.MOV.U32 R13, RZ, RZ, RZ ;  /* 0x000000ffff0d7224 */ /* 0x001fce00078e00ff */
[----:B------:R-:W-:-:S07]  /*1440*/  LEPC R20, `(.L_x_18) ;  /* 0x000000001014794e */ /* 0x000fce0000000000 */
[----:B-1---5:R-:W-:Y:S05]  /*1450*/  CALL.ABS.NOINC R14 ;  /* 0x000000000e007343 */ /* 0x022fea0003c00000 */
.L_x_18:
[----:B------:R-:W-:-:S13]  /*1460*/  ISETP.NE.AND P0, PT, R59, 0x3, PT ;  /* 0x000000033b00780c */ /* 0x000fda0003f05270 */
[----:B------:R-:W-:Y:S05]  /*1470*/  @!P0 BRA `(.L_x_19) ;  /* 0x0000000000048947 */ /* 0x000fea0003800000 */
[----:B------:R-:W-:Y:S01]  /*1480*/  BPT.TRAP 0x1 ;  /* 0x000000040000795c */ /* 0x000fe20000300000 */
.L_x_19:
[----:B------:R-:W2:Y:S01]  /*1490*/  S2UR UR5, SR_CgaCtaId ;  /* 0x00000000000579c3 */ /* 0x000ea20000008800 */
[----:B------:R-:W-:Y:S01]  /*14a0*/  UMOV UR4, 0x400 ;  /* 0x0000040000047882 */ /* 0x000fe20000000000 */
[----:B------:R-:W-:Y:S02]  /*14b0*/  IMAD.U32 R0, RZ, RZ, UR38 ;  /* 0x00000026ff007e24 */ /* 0x000fe4000f8e00ff */
[----:B------:R-:W-:-:S03]  /*14c0*/  IMAD.U32 R3, RZ, RZ, UR39 ;  /* 0x00000027ff037e24 */ /* 0x000fc6000f8e00ff */
[----:B------:R-:W-:Y:S01]  /*14d0*/  SHF.L.U32 R0, R0, 0x1f, RZ ;  /* 0x0000001f00007819 */ /* 0x000fe200000006ff */
[----:B--2---:R-:W-:-:S06]  /*14e0*/  ULEA UR4, UR5, UR4, 0x18 ;  /* 0x0000000405047291 */ /* 0x004fcc000f8ec03f */
[----:B------:R-:W-:-:S04]  /*14f0*/  IMAD.U32 R6, RZ, RZ, UR4 ;  /* 0x00000004ff067e24 */ /* 0x000fc8000f8e00ff */
[----:B------:R-:W-:-:S04]  /*1500*/  IMAD R3, R3, 0x8, R6 ;  /* 0x0000000803037824 */ /* 0x000fc800078e0206 */
[----:B------:R2:W3:Y:S01]  /*1510*/  SYNCS.PHASECHK.TRANS64.TRYWAIT P1, [R3+URZ], R0 ;  /* 0x00000000030075a7 */ /* 0x0004e2000802017f */
[----:B------:R-:W-:Y:S05]  /*1520*/  @!P0 BRA `(.L_x_20) ;  /* 0x0000000000048947 */ /* 0x000fea0003800000 */
[----:B------:R-:W-:Y:S01]  /*1530*/  BPT.TRAP 0x1 ;  /* 0x000000040000795c */ /* 0x000fe20000300000 */
.L_x_20:
[----:B---3--:R-:W-:Y:S05]  /*1540*/  @P1 BRA `(.L_x_21) ;  /* 0x0000000000081947 */ /* 0x008fea0003800000 */
[----:B------:R-:W3:Y:S02]  /*1550*/  SYNCS.PHASECHK.TRANS64.TRYWAIT P1, [R3+URZ], R0 ;  /* 0x00000000030075a7 */ /* 0x000ee4000802017f */
[----:B---3--:R-:W-:Y:S05]  /*1560*/  @!P1 BRA `(.L_x_22) ;  /* 0x0000004c00249947 */ /* 0x008fea0003800000 */
.L_x_21:
[----:B------:R-:W-:-:S04]  /*1570*/  UISETP.LT.AND UP0, UPT, UR40, 0x1, UPT ;  /* 0x000000012800788c */ /* 0x000fc8000bf01270 */
[----:B------:R-:W-:-:S06]  /*1580*/  USEL UR4, UR40, 0x1, UP0 ;  /* 0x0000000128047887 */ /* 0x000fcc0008000000 */
[----:B--23--:R-:W-:Y:S01]  /*1590*/  IMAD.U32 R0, RZ, RZ, UR4 ;  /* 0x00000004ff007e24 */ /* 0x00cfe2000f8e00ff */
[----:B------:R-:W-:Y:S05]  /*15a0*/  WARPSYNC.ALL ;  /* 0x0000000000007948 */ /* 0x000fea0003800000 */
[----:B------:R-:W-:-:S04]  /*15b0*/  IADD3 R0, -R0, UR40, RZ ;  /* 0x0000002800007c10 */ /* 0x000fc8000fffe1ff */
[----:B------:R-:W-:Y:S02]  /*15c0*/  ISETP.GE.AND P1, PT, R0, 0x1, PT ;  /* 0x000000010000780c */ /* 0x000fe40003f26270 */
[----:B------:R-:W-:Y:S01]  /*15d0*/  R2UR UR4, R6 ;  /* 0x00000000060472ca */ /* 0x000fe200000e0000 */
[----:B------:R-:W-:Y:S01]  /*15e0*/  WARPGROUP.ARRIVE ;  /* 0x00000000000079c5 */ /* 0x000fe20000000000 */
[----:B------:R-:W-:Y:S01]  /*15f0*/  UMOV UR9, 0x40000040 ;  /* 0x4000004000097882 */ /* 0x000fe20000000000 */
[----:B------:R-:W-:-:S10]  /*1600*/  UMOV UR11, 0x40000040 ;  /* 0x40000040000b7882 */ /* 0x000fd40000000000 */
[----:B------:R-:W-:-:S04]  /*1610*/  UIADD3 UR4, UR4, 0x24180, URZ ;  /* 0x0002418004047890 */ /* 0x000fc8000fffe03f */
[----:B------:R-:W-:-:S04]  /*1620*/  USHF.R.U32.HI UR4, URZ, 0x4, UR4 ;  /* 0x000000043f047899 */ /* 0x000fc80008011604 */
[----:B------:R-:W-:Y:S02]  /*1630*/  ULOP3.LUT UR5, UR4, 0x3fff, URZ, 0xc0, !UPT ;  /* 0x00003fff04057892 */ /* 0x000fe4000f8ec03f */
[----:B------:R-:W-:Y:S02]  /*1640*/  ULOP3.LUT UR4, UR41, 0x10000, URZ, 0xfc, !UPT ;  /* 0x0001000029047892 */ /* 0x000fe4000f8efc3f */
[----:B------:R-:W-:Y:S02]  /*1650*/  ULOP3.LUT UR5, UR5, 0x10000, URZ, 0xfc, !UPT ;  /* 0x0001000005057892 */ /* 0x000fe4000f8efc3f */
[----:B------:R-:W-:Y:S02]  /*1660*/  ULEA UR6, UR39, UR4, 0xa ;  /* 0x0000000427067291 */ /* 0x000fe4000f8e503f */
[----:B------:R-:W-:-:S05]  /*1670*/  ULEA UR7, UR39, UR5, 0x9 ;  /* 0x0000000527077291 */ /* 0x000fca000f8e483f */
[----:B------:R-:W-:Y:S02]  /*1680*/  UMOV UR8, UR6 ;  /* 0x0000000600087c82 */ /* 0x000fe40008000000 */
[----:B------:R-:W-:Y:S02]  /*1690*/  UMOV UR10, UR7 ;  /* 0x00000007000a7c82 */ /* 0x000fe40008000000 */
[----:B------:R-:W-:Y:S01]  /*16a0*/  HGMMA.64x64x16.F32.BF16 R24, gdesc[UR8], RZ, !UPT, gsb0 ;  /* 0x00e00000081879f0 */ /* 0x000fe2000c0018ff */
[----:B------:R-:W-:Y:S02]  /*16b0*/  UIADD3 UR8, UR6, 0x2, URZ ;  /* 0x0000000206087890 */ /* 0x000fe4000fffe03f */
[----:B------:R-:W-:Y:S01]  /*16c0*/  UIADD3 UR10, UR7, 0x2, URZ ;  /* 0x00000002070a7890 */ /* 0x000fe2000fffe03f */
[----:B------:R-:W-:Y:S01]  /*16d0*/  UMOV UR9, 0x40000040 ;  /* 0x4000004000097882 */ /* 0x000fe20000000000 */
[----:B------:R-:W-:Y:S01]  /*16e0*/  UMOV UR11, 0x40000040 ;  /* 0x40000040000b7882 */ /* 0x000fe20000000000 */
[----:B------:R-:W-:-:S02]  /*16f0*/  WARPGROUP.DEPBAR.LE gsb0, 0x0 ;  /* 0x00008000000079c5 */ /* 0x000fc40000010000 */
[----:B------:R-:W-:-:S06]  /*1700*/  WARPGROUP.ARRIVE ;  /* 0x00000000000079c5 */ /* 0x000fcc0000000000 */
[----:B------:R-:W-:Y:S01]  /*1710*/  HGMMA.64x64x16.F32.BF16 R24, gdesc[UR8], R24, gsb0 ;  /* 0x00e00000081879f0 */ /* 0x000fe20008001818 */
[----:B------:R-:W-:Y:S02]  /*1720*/  UIADD3 UR8, UR6, 0x4, URZ ;  /* 0x0000000406087890 */ /* 0x000fe4000fffe03f */
[----:B------:R-:W-:Y:S01]  /*1730*/  UIADD3 UR10, UR7, 0x4, URZ ;  /* 0x00000004070a7890 */ /* 0x000fe2000fffe03f */
[----:B------:R-:W-:Y:S01]  /*1740*/  UMOV UR9, 0x40000040 ;  /* 0x4000004000097882 */ /* 0x000fe20000000000 */
[----:B------:R-:W-:Y:S01]  /*1750*/  UMOV UR11, 0x40000040 ;  /* 0x40000040000b7882 */ /* 0x000fe20000000000 */
[----:B------:R-:W-:Y:S02]  /*1760*/  WARPGROUP.DEPBAR.LE gsb0, 0x0 ;  /* 0x00008000000079c5 */ /* 0x000fe40000010000 */
        /* <DEDUP_REMOVED lines=8> */
[----:B------:R-:W-:Y:S03]  /*17f0*/  HGMMA.64x64x16.F32.BF16 R24, gdesc[UR8], R24, gsb0 ;  /* 0x00e00000081879f0 */ /* 0x000fe60008001818 */
[----:B------:R-:W-:Y:S02]  /*1800*/  WARPGROUP.DEPBAR.LE gsb0, 0x0 ;  /* 0x00008000000079c5 */ /* 0x000fe40000010000 */
[----:B------:R-:W-:Y:S05]  /*1810*/  @!P1 BRA `(.L_x_23) ;  /* 0x0000000400249947 */ /* 0x000fea0003800000 */
[----:B------:R-:W-:Y:S02]  /*1820*/  UIADD3 UR6, UR39, 0x1, URZ ;  /* 0x0000000127067890 */ /* 0x000fe4000fffe03f */
[----:B------:R-:W-:Y:S02]  /*1830*/  IMAD.U32 R3, RZ, RZ, UR39 ;  /* 0x00000027ff037e24 */ /* 0x000fe4000f8e00ff */
[----:B------:R-:W-:-:S04]  /*1840*/  UISETP.NE.AND UP0, UPT, UR6, 0x9, UPT ;  /* 0x000000090600788c */ /* 0x000fc8000bf05270 */
[----:B------:R-:W-:Y:S02]  /*1850*/  USEL UR7, URZ, 0x1, UP0 ;  /* 0x000000013f077887 */ /* 0x000fe40008000000 */
[----:B------:R-:W-:Y:S02]  /*1860*/  USEL UR6, UR6, URZ, UP0 ;  /* 0x0000003f06067287 */ /* 0x000fe40008000000 */
[----:B------:R-:W-:-:S06]  /*1870*/  ULOP3.LUT UR7, UR38, UR7, URZ, 0x3c, !UPT ;  /* 0x0000000726077292 */ /* 0x000fcc000f8e3c3f */
[----:B------:R-:W-:-:S07]  /*1880*/  IMAD.U32 R7, RZ, RZ, UR7 ;  /* 0x00000007ff077e24 */ /* 0x000fce000f8e00ff */
.L_x_30:
[----:B------:R-:W-:Y:S05]  /*1890*/  @!P0 BRA `(.L_x_24) ;  /* 0x0000000000048947 */ /* 0x000fea0003800000 */
[----:B------:R-:W-:Y:S01]  /*18a0*/  BPT.TRAP 0x1 ;  /* 0x000000040000795c */ /* 0x000fe20000300000 */
.L_x_24:
[----:B------:R-:W2:Y:S01]  /*18b0*/  S2UR UR8, SR_CgaCtaId ;  /* 0x00000000000879c3 */ /* 0x000ea20000008800 */
[----:B------:R-:W-:Y:S01]  /*18c0*/  UMOV UR7, 0x400 ;  /* 0x0000040000077882 */ /* 0x000fe20000000000 */
[----:B01----:R-:W-:Y:S01]  /*18d0*/  IMAD.U32 R5, RZ, RZ, UR6 ;  /* 0x00000006ff057e24 */ /* 0x003fe2000f8e00ff */
[----:B------:R-:W-:Y:S01]  /*18e0*/  SHF.L.U32 R4, R7, 0x1f, RZ ;  /* 0x0000001f07047819 */ /* 0x000fe200000006ff */
[----:B--2---:R-:W-:-:S06]  /*18f0*/  ULEA UR7, UR8, UR7, 0x18 ;  /* 0x0000000708077291 */ /* 0x004fcc000f8ec03f */
[----:B------:R-:W-:-:S04]  /*1900*/  IMAD.U32 R6, RZ, RZ, UR7 ;  /* 0x00000007ff067e24 */ /* 0x000fc8000f8e00ff */
[----:B------:R-:W-:-:S04]  /*1910*/  IMAD R5, R5, 0x8, R6 ;  /* 0x0000000805057824 */ /* 0x000fc800078e0206 */
[----:B------:R0:W1:Y:S01]  /*1920*/  SYNCS.PHASECHK.TRANS64.TRYWAIT P1, [R5+URZ], R4 ;  /* 0x00000004050075a7 */ /* 0x000062000802017f */
[----:B------:R-:W-:Y:S05]  /*1930*/  @!P0 BRA `(.L_x_25) ;  /* 0x0000000000048947 */ /* 0x000fea0003800000 */
[----:B------:R-:W-:Y:S01]  /*1940*/  BPT.TRAP 0x1 ;  /* 0x000000040000795c */ /* 0x000fe20000300000 */
.L_x_25:
[----:B-1----:R-:W-:Y:S05]  /*1950*/  @P1 BRA `(.L_x_26) ;  /* 0x0000000000081947 */ /* 0x002fea0003800000 */
[----:B------:R-:W1:Y:S02]  /*1960*/  SYNCS.PHASECHK.TRANS64.TRYWAIT P1, [R5+URZ], R4 ;  /* 0x00000004050075a7 */ /* 0x000e64000802017f */
[----:B-1----:R-:W-:Y:S05]  /*1970*/  @!P1 BRA `(.L_x_27) ;  /* 0x0000004800349947 */ /* 0x002fea0003800000 */
.L_x_26:
[----:B------:R-:W-:Y:S01]  /*1980*/  ULEA UR7, UR6, UR4, 0xa ;  /* 0x0000000406077291 */ /* 0x000fe2000f8e503f */
[----:B------:R-:W-:Y:S01]  /*1990*/  WARPGROUP.ARRIVE ;  /* 0x00000000000079c5 */ /* 0x000fe20000000000 */
[----:B------:R-:W-:Y:S01]  /*19a0*/  ULEA UR12, UR6, UR5, 0x9 ;  /* 0x00000005060c7291 */ /* 0x000fe2000f8e483f */
[----:B------:R-:W-:Y:S01]  /*19b0*/  UMOV UR9, 0x40000040 ;  /* 0x4000004000097882 */ /* 0x000fe20000000000 */
[----:B------:R-:W-:-:S03]  /*19c0*/  UMOV UR11, 0x40000040 ;  /* 0x40000040000b7882 */ /* 0x000fc60000000000 */
[----:B------:R-:W-:Y:S02]  /*19d0*/  UMOV UR8, UR7 ;  /* 0x0000000700087c82 */ /* 0x000fe40008000000 */
[----:B------:R-:W-:Y:S02]  /*19e0*/  UMOV UR10, UR12 ;  /* 0x0000000c000a7c82 */ /* 0x000fe40008000000 */
[----:B------:R-:W-:Y:S01]  /*19f0*/  HGMMA.64x64x16.F32.BF16 R24, gdesc[UR8], R24, gsb0 ;  /* 0x00e00000081879f0 */ /* 0x000fe20008001818 */
        /* <DEDUP_REMOVED lines=23> */
[----:B------:R-:W-:Y:S01]  /*1b70*/  BPT.TRAP 0x1 ;  /* 0x000000040000795c */ /* 0x000fe20000300000 */
.L_x_28:
[----:B------:R-:W-:-:S13]  /*1b80*/  ISETP.NE.AND P1, PT, R58, RZ, PT ;  /* 0x000000ff3a00720c */ /* 0x000fda0003f25270 */
[----:B01----:R-:W-:-:S04]  /*1b90*/  @P1 IMAD R4, R3, 0x8, R6 ;  /* 0x0000000803041824 */ /* 0x003fc800078e0206 */
[----:B------:R-:W-:-:S05]  /*1ba0*/  @P1 VIADD R5, R4, 0x48 ;  /* 0x0000004804051836 */ /* 0x000fca0000000000 */
[----:B------:R-:W-:-:S04]  /*1bb0*/  @P1 PRMT R5, R22, 0x654, R5 ;  /* 0x0000065416051816 */ /* 0x000fc80000000005 */
[----:B------:R0:W-:Y:S01]  /*1bc0*/  @P1 SYNCS.ARRIVE.TRANS64.RED.A1T0 RZ, [R5+URZ], RZ ;  /* 0x000000ff05ff19a7 */ /* 0x0001e2000810043f */
[----:B------:R-:W-:-:S13]  /*1bd0*/  ISETP.GT.U32.AND P1, PT, R19, 0x1, PT ;  /* 0x000000011300780c */ /* 0x000fda0003f24070 */
[----:B0-----:R-:W-:Y:S05]  /*1be0*/  @P1 BRA `(.L_x_29) ;  /* 0x0000000000041947 */ /* 0x001fea0003800000 */
[----:B------:R-:W-:Y:S01]  /*1bf0*/  BPT.TRAP 0x1 ;  /* 0x000000040000795c */ /* 0x000fe20000300000 */
.L_x_29:
[----:B------:R-:W-:Y:S01]  /*1c00*/  UIADD3 UR6, UR6, 0x1, URZ ;  /* 0x0000000106067890 */ /* 0x000fe2000fffe03f */
[C---:B------:R-:W-:Y:S01]  /*1c10*/  ISETP.GT.AND P2, PT, R0.reuse, 0x1, PT ;  /* 0x000000010000780c */ /* 0x040fe20003f44270 */
[----:B------:R-:W-:Y:S02]  /*1c20*/  VIADD R3, R3, 0x1 ;  /* 0x0000000103037836 */ /* 0x000fe40000000000 */
[----:B------:R-:W-:Y:S01]  /*1c30*/  UISETP.NE.AND UP0, UPT, UR6, 0x9, UPT ;  /* 0x000000090600788c */ /* 0x000fe2000bf05270 */
[----:B------:R-:W-:Y:S02]  /*1c40*/  VIADD R0, R0, 0xffffffff ;  /* 0xffffffff00007836 */ /* 0x000fe40000000000 */
[C---:B------:R-:W-:Y:S01]  /*1c50*/  ISETP.NE.AND P1, PT, R3.reuse, 0x9, PT ;  /* 0x000000090300780c */ /* 0x040fe20003f25270 */
[----:B------:R-:W-:Y:S02]  /*1c60*/  USEL UR7, URZ, 0x1, UP0 ;  /* 0x000000013f077887 */ /* 0x000fe40008000000 */
[----:B------:R-:W-:Y:S01]  /*1c70*/  USEL UR6, UR6, URZ, UP0 ;  /* 0x0000003f06067287 */ /* 0x000fe20008000000 */
[----:B------:R-:W-:-:S03]  /*1c80*/  SEL R3, R3, RZ, P1 ;  /* 0x000000ff03037207 */ /* 0x000fc60000800000 */
[----:B------:R-:W-:Y:S01]  /*1c90*/  LOP3.LUT R7, R7, UR7, RZ, 0x3c, !PT ;  /* 0x0000000707077c12 */ /* 0x000fe2000f8e3cff */
[----:B------:R-:W-:Y:S07]  /*1ca0*/  @P2 BRA `(.L_x_30) ;  /* 0xfffffff800f82947 */ /* 0x000fee000383ffff */
.L_x_23:
[----:B------:R-:W2:Y:S02]  /*1cb0*/  LDC R0, c[0x0][0x28c] ;  /* 0x0000a300ff007b82 */ /* 0x000ea40000000800 */
[----:B--2---:R-:W-:-:S13]  /*1cc0*/  ISETP.GE.AND P1, PT, R0, 0x1, PT ;  /* 0x000000010000780c */ /* 0x004fda0003f26270 */
[----:B------:R-:W-:Y:S05]  /*1cd0*/  @!P1 BRA `(.L_x_31) ;  /* 0x0000000000509947 */ /* 0x000fea0003800000 */
[----:B------:R-:W-:Y:S05]  /*1ce0*/  @!P0 BRA `(.L_x_32) ;  /* 0x0000000000048947 */ /* 0x000fea0003800000 */
[----:B------:R-:W-:Y:S01]  /*1cf0*/  BPT.TRAP 0x1 ;  /* 0x000000040000795c */ /* 0x000fe20000300000 */
.L_x_32:
[----:B------:R-:W-:Y:S01]  /*1d00*/  ISETP.NE.AND P1, PT, R58, RZ, PT ;  /* 0x000000ff3a00720c */ /* 0x000fe20003f25270 */
[----:B------:R-:W-:Y:S01]  /*1d10*/  BSSY B0, `(.L_x_33) ;  /* 0x000000e000007945 */ /* 0x000fe20003800000 */
[----:B------:R-:W-:-:S11]  /*1d20*/  ISETP.GT.U32.AND P0, PT, R19, 0x1, PT ;  /* 0x000000011300780c */ /* 0x000fd60003f04070 */
[----:B------:R-:W-:Y:S05]  /*1d30*/  @!P1 BRA `(.L_x_34) ;  /* 0x00000000002c9947 */ /* 0x000fea0003800000 */
[----:B------:R-:W-:-:S04]  /*1d40*/  UISETP.LT.AND UP0, UPT, UR40, 0x1, UPT ;  /* 0x000000012800788c */ /* 0x000fc8000bf01270 */
[----:B------:R-:W-:-:S04]  /*1d50*/  USEL UR6, UR40, 0x1, UP0 ;  /* 0x0000000128067887 */ /* 0x000fc80008000000 */
[----:B------:R-:W-:-:S04]  /*1d60*/  UIADD3 UR6, UR39, UR40, -UR6 ;  /* 0x0000002827067290 */ /* 0x000fc8000fffe806 */
[----:B------:R-:W-:-:S04]  /*1d70*/  UIMAD.WIDE.U32 UR4, UR6, 0x38e38e39, URZ ;  /* 0x38e38e39060478a5 */ /* 0x000fc8000f8e003f */
[----:B------:R-:W-:-:S04]  /*1d80*/  USHF.R.U32.HI UR4, URZ, 0x1, UR5 ;  /* 0x000000013f047899 */ /* 0x000fc80008011605 */
[----:B------:R-:W-:-:S06]  /*1d90*/  UIMAD UR6, UR4, -0x9, UR6 ;  /* 0xfffffff7040678a4 */ /* 0x000fcc000f8e0206 */
[----:B------:R-:W-:-:S04]  /*1da0*/  IMAD.U32 R3, RZ, RZ, UR6 ;  /* 0x00000006ff037e24 */ /* 0x000fc8000f8e00ff */
[----:B------:R-:W-:-:S04]  /*1db0*/  IMAD R0, R3, 0x8, R6 ;  /* 0x0000000803007824 */ /* 0x000fc800078e0206 */
[----:B------:R-:W-:-:S05]  /*1dc0*/  VIADD R3, R0, 0x48 ;  /* 0x0000004800037836 */ /* 0x000fca0000000000 */
[----:B------:R-:W-:-:S04]  /*1dd0*/  PRMT R3, R22, 0x654, R3 ;  /* 0x0000065416037816 */ /* 0x000fc80000000003 */
[----:B------:R2:W-:Y:S03]  /*1de0*/  SYNCS.ARRIVE.TRANS64.RED.A1T0 RZ, [R3+URZ], RZ ;  /* 0x000000ff03ff79a7 */ /* 0x0005e6000810043f */
.L_x_34:
[----:B------:R-:W-:Y:S05]  /*1df0*/  BSYNC B0 ;  /* 0x0000000000007941 */ /* 0x000fea0003800000 */
.L_x_33:
[----:B------:R-:W-:Y:S05]  /*1e00*/  @P0 BRA `(.L_x_31) ;  /* 0x0000000000040947 */ /* 0x000fea0003800000 */
[----:B------:R-:W-:Y:S01]  /*1e10*/  BPT.TRAP 0x1 ;  /* 0x000000040000795c */ /* 0x000fe20000300000 */
.L_x_31:
[----:B------:R-:W3:Y:S01]  /*1e20*/  LDC R6, c[0x0][0x288] ;  /* 0x0000a200ff067b82 */ /* 0x000ee20000000800 */
[--C-:B------:R-:W-:Y:S01]  /*1e30*/  SHF.R.U32.HI R0, RZ, 0x2, R18.reuse ;  /* 0x00000002ff007819 */ /* 0x100fe20000011612 */
[----:B------:R-:W-:Y:S01]  /*1e40*/  IMAD.SHL.U32 R61, R61, 0x40, RZ ;  /* 0x000000403d3d7824 */ /* 0x000fe200078e00ff */
[----:B01----:R-:W-:Y:S01]  /*1e50*/  SHF.R.U32.HI R5, RZ, 0x7, R18 ;  /* 0x00000007ff057819 */ /* 0x003fe20000011612 */
[----:B------:R-:W-:Y:S01]  /*1e60*/  UIADD3 UR39, UR40, UR39, URZ ;  /* 0x0000002728277290 */ /* 0x000fe2000fffe03f */
[----:B--2---:R-:W-:Y:S01]  /*1e70*/  LOP3.LUT R3, R0, 0x7, RZ, 0xc0, !PT ;  /* 0x0000000700037812 */ /* 0x004fe200078ec0ff */
[C---:B------:R-:W-:Y:S01]  /*1e80*/  IMAD.SHL.U32 R10, R18.reuse, 0x2, RZ ;  /* 0x00000002120a7824 */ /* 0x040fe200078e00ff */
[----:B------:R-:W-:Y:S01]  /*1e90*/  LOP3.LUT R0, R5, 0x1, RZ, 0xc0, !PT ;  /* 0x0000000105007812 */ /* 0x000fe200078ec0ff */
[----:B------:R-:W-:Y:S01]  /*1ea0*/  UISETP.GT.U32.AND UP0, UPT, UR39, 0x8, UPT ;  /* 0x000000082700788c */ /* 0x000fe2000bf04070 */
[C---:B------:R-:W-:Y:S01]  /*1eb0*/  LOP3.LUT R5, R18.reuse, 0x3, RZ, 0xc0, !PT ;  /* 0x0000000312057812 */ /* 0x040fe200078ec0ff */
[----:B------:R-:W-:Y:S01]  /*1ec0*/  ULDC UR7, c[0x0][0x284] ;  /* 0x0000a10000077ab9 */ /* 0x000fe20000000800 */
[----:B------:R-:W-:Y:S01]  /*1ed0*/  LOP3.LUT R4, R18, 0x60, RZ, 0xc0, !PT ;  /* 0x0000006012047812 */ /* 0x000fe200078ec0ff */
[----:B------:R-:W-:Y:S01]  /*1ee0*/  IMAD.SHL.U32 R8, R0, 0x40, RZ ;  /* 0x0000004000087824 */ /* 0x000fe200078e00ff */
[----:B------:R-:W-:Y:S01]  /*1ef0*/  UISETP.LT.U32.AND UP0, UPT, UR40, 0x9, UP0 ;  /* 0x000000092800788c */ /* 0x000fe20008701070 */
[----:B------:R-:W-:Y:S01]  /*1f00*/  SHF.R.S32.HI R15, RZ, 0x1f, R57 ;  /* 0x0000001fff0f7819 */ /* 0x000fe20000011439 */
[----:B------:R-:W-:Y:S01]  /*1f10*/  UISETP.GE.U32.AND UP1, UPT, UR40, 0x9, UPT ;  /* 0x000000092800788c */ /* 0x000fe2000bf26070 */
[----:B------:R-:W-:Y:S01]  /*1f20*/  SHF.R.U32.HI R4, RZ, 0x1, R4 ;  /* 0x00000001ff047819 */ /* 0x000fe20000011604 */
[----:B------:R-:W-:Y:S01]  /*1f30*/  ULDC.64 UR8, c[0x0][0x5d0] ;  /* 0x0001740000087ab9 */ /* 0x000fe20000000a00 */
[C---:B------:R-:W-:Y:S01]  /*1f40*/  LOP3.LUT R10, R61.reuse, 0x6, R10, 0xf8, !PT ;  /* 0x000000063d0a7812 */ /* 0x040fe200078ef80a */
[----:B------:R-:W-:Y:S01]  /*1f50*/  UIMAD.WIDE.U32 UR4, UR39, 0x38e38e39, URZ ;  /* 0x38e38e39270478a5 */ /* 0x000fe2000f8e003f */
[--C-:B------:R-:W-:Y:S01]  /*1f60*/  IADD3 R7, RZ, -R4, -R3.reuse ;  /* 0x80000004ff077210 */ /* 0x100fe20007ffe803 */
[----:B------:R-:W-:Y:S01]  /*1f70*/  USEL UR6, URZ, 0x1, !UP0 ;  /* 0x000000013f067887 */ /* 0x000fe2000c000000 */
[----:B------:R-:W-:Y:S01]  /*1f80*/  LOP3.LUT R3, R8, 0x40, R3, 0xe2, !PT ;  /* 0x0000004008037812 */ /* 0x000fe200078ee203 */
[C---:B------:R-:W-:Y:S01]  /*1f90*/  IMAD.WIDE R8, R60.reuse, 0x80, RZ ;  /* 0x000000803c087825 */ /* 0x040fe200078e02ff */
[----:B---3--:R-:W-:Y:S01]  /*1fa0*/  ISETP.GE.AND P0, PT, R61, R6, PT ;  /* 0x000000063d00720c */ /* 0x008fe20003f06270 */
[----:B------:R-:W-:Y:S01]  /*1fb0*/  USHF.R.U32.HI UR4, URZ, 0x1, UR5 ;  /* 0x000000013f047899 */ /* 0x000fe20008011605 */
[----:B------:R-:W-:Y:S01]  /*1fc0*/  SHF.R.S32.HI R11, RZ, 0x1f, R10 ;  /* 0x0000001fff0b7819 */ /* 0x000fe2000001140a */
[----:B------:R-:W-:Y:S01]  /*1fd0*/  IMAD R12, R5, -0x2, R6 ;  /* 0xfffffffe050c7824 */ /* 0x000fe200078e0206 */
[----:B------:R-:W-:Y:S01]  /*1fe0*/  ULOP3.LUT UR38, UR38, UR6, URZ, 0x3c, !UPT ;  /* 0x0000000626267292 */ /* 0x000fe2000f8e3c3f */
[----:B------:R-:W-:Y:S01]  /*1ff0*/  IMAD.SHL.U32 R5, R60, 0x80, RZ ;  /* 0x000000803c057824 */ /* 0x000fe200078e00ff */
[----:B------:R-:W-:Y:S01]  /*2000*/  LOP3.LUT R75, R8, R3, R4, 0xfe, !PT ;  /* 0x00000003084b7212 */ /* 0x000fe200078efe04 */
[----:B------:R-:W-:Y:S01]  /*2010*/  IMAD R6, R15, UR8, RZ ;  /* 0x000000080f067c24 */ /* 0x000fe2000f8e02ff */
[----:B------:R-:W-:Y:S01]  /*2020*/  UIMAD UR39, UR4, -0x9, UR39 ;  /* 0xfffffff7042778a4 */ /* 0x000fe2000f8e0227 */
[----:B------:R-:W-:Y:S01]  /*2030*/  IMAD R0, R0, -0x40, R7 ;  /* 0xffffffc000007824 */ /* 0x000fe200078e0207 */
[----:B------:R-:W-:Y:S01]  /*2040*/  ISETP.GE.OR P0, PT, R5, UR7, P0 ;  /* 0x0000000705007c0c */ /* 0x000fe20008706670 */
[C---:B------:R-:W-:Y:S01]  /*2050*/  IMAD R13, R57.reuse, UR9, R6 ;  /* 0x00000009390d7c24 */ /* 0x040fe2000f8e0206 */
[----:B------:R-:W-:Y:S01]  /*2060*/  @UP1 ULOP3.LUT UR38, UR38, 0x1, UR4, 0x78, !UPT ;  /* 0x0000000126261892 */ /* 0x000fe2000f8e7804 */
[----:B------:R-:W-:Y:S01]  /*2070*/  IMAD.WIDE.U32 R6, R57, UR8, R10 ;  /* 0x0000000839067c25 */ /* 0x000fe2000f8e000a */
[----:B------:R-:W-:-:S03]  /*2080*/  IADD3 R3, -R5, UR7, R0 ;  /* 0x0000000705037c10 */ /* 0x000fc6000fffe100 */
[----:B------:R-:W-:Y:S02]  /*2090*/  IMAD.IADD R7, R7, 0x1, R13 ;  /* 0x0000000107077824 */ /* 0x000fe400078e020d */
[----:B------:R-:W-:Y:S02]  /*20a0*/  IMAD.IADD R4, R12, 0x1, -R61 ;  /* 0x000000010c047824 */ /* 0x000fe400078e0a3d */
[----:B------:R-:W-:Y:S02]  /*20b0*/  IMAD.MOV.U32 R0, RZ, RZ, -0x1 ;  /* 0xffffffffff007424 */ /* 0x000fe400078e00ff */
[----:B------:R-:W-:Y:S05]  /*20c0*/  @P0 BRA `(.L_x_35) ;  /* 0x00000020008c0947 */ /* 0x000fea0003800000 */
[----:B------:R-:W0:Y:S01]  /*20d0*/  LDC.64 R68, c[0x0][0x5c8] ;  /* 0x00017200ff447b82 */ /* 0x000e220000000a00 */
[----:B-----5:R-:W-:Y:S01]  /*20e0*/  FSETP.NEU.AND P1, PT, R56, RZ, PT ;  /* 0x000000ff3800720b */ /* 0x020fe20003f2d000 */
[----:B------:R-:W-:Y:S01]  /*20f0*/  BSSY B0, `(.L_x_35) ;  /* 0x0000220000007945 */ /* 0x000fe20003800000 */
[----:B------:R-:W-:-:S04]  /*2100*/  ISETP.GT.AND P0, PT, R4, RZ, PT ;  /* 0x000000ff0400720c */ /* 0x000fc80003f04270 */
[----:B------:R-:W-:Y:S01]  /*2110*/  ISETP.GT.AND P3, PT, R3, RZ, P0 ;  /* 0x000000ff0300720c */ /* 0x000fe20000764270 */
[-C--:B0-----:R-:W-:Y:S02]  /*2120*/  IMAD R12, R9, R68.reuse, RZ ;  /* 0x00000044090c7224 */ /* 0x081fe400078e02ff */
[----:B------:R-:W-:-:S04]  /*2130*/  IMAD.WIDE.U32 R60, R75, R68, R6 ;  /* 0x000000444b3c7225 */ /* 0x000fc800078e0006 */
[----:B------:R-:W-:-:S04]  /*2140*/  IMAD R5, R75, R69, R12 ;  /* 0x000000454b057224 */ /* 0x000fc800078e020c */
[----:B------:R-:W-:Y:S01]  /*2150*/  IMAD.IADD R77, R61, 0x1, R5 ;  /* 0x000000013d4d7824 */ /* 0x000fe200078e0205 */
[----:B------:R-:W-:Y:S06]  /*2160*/  @!P1 BRA `(.L_x_36) ;  /* 0x0000001400e89947 */ /* 0x000fec0003800000 */
[----:B------:R-:W0:Y:S01]  /*2170*/  LDC.64 R64, c[0x0][0x5b8] ;  /* 0x00016e00ff407b82 */ /* 0x000e220000000a00 */
[----:B------:R-:W-:-:S07]  /*2180*/  ULDC.64 UR4, c[0x0][0x5c0] ;  /* 0x0001700000047ab9 */ /* 0x000fce0000000a00 */
[----:B------:R-:W1:Y:S08]  /*2190*/  LDC.64 R70, c[0x0][0x5b0] ;  /* 0x00016c00ff467b82 */ /* 0x000e700000000a00 */
[----:B------:R-:W2:Y:S01]  /*21a0*/  LDC.64 R72, c[0x0][0x5a8] ;  /* 0x00016a00ff487b82 */ /* 0x000ea20000000a00 */
[-C--:B0-----:R-:W-:Y:S02]  /*21b0*/  IMAD R6, R15, R64.reuse, RZ ;  /* 0x000000400f067224 */ /* 0x081fe400078e02ff */
[----:B------:R-:W-:-:S04]  /*21c0*/  IMAD.WIDE.U32 R62, R57, R64, R10 ;  /* 0x00000040393e7225 */ /* 0x000fc800078e000a */
[----:B------:R-:W-:Y:S02]  /*21d0*/  IMAD R65, R57, R65, R6 ;  /* 0x0000004139417224 */ /* 0x000fe400078e0206 */
[-C--:B-1----:R-:W-:Y:S02]  /*21e0*/  IMAD R8, R9, R70.reuse, RZ ;  /* 0x0000004609087224 */ /* 0x082fe400078e02ff */
[----:B------:R-:W-:Y:S02]  /*21f0*/  IMAD.IADD R13, R63, 0x1, R65 ;  /* 0x000000013f0d7824 */ /* 0x000fe400078e0241 */
[----:B------:R-:W-:Y:S02]  /*2200*/  IMAD.MOV.U32 R12, RZ, RZ, R62 ;  /* 0x000000ffff0c7224 */ /* 0x000fe400078e003e */
[C---:B------:R-:W-:Y:S02]  /*2210*/  IMAD R67, R75.reuse, R71, R8 ;  /* 0x000000474b437224 */ /* 0x040fe400078e0208 */
[----:B------:R-:W-:-:S04]  /*2220*/  IMAD.WIDE.U32 R6, R75, R70, R12 ;  /* 0x000000464b067225 */ /* 0x000fc800078e000c */
[----:B------:R-:W-:Y:S01]  /*2230*/  IMAD.IADD R5, R7, 0x1, R67 ;  /* 0x0000000107057824 */ /* 0x000fe200078e0243 */
[----:B--2---:R-:W-:-:S04]  /*2240*/  LEA R14, P1, R6, R72, 0x1 ;  /* 0x00000048060e7211 */ /* 0x004fc800078208ff */
[----:B------:R-:W-:-:S05]  /*2250*/  LEA.HI.X R15, R6, R73, R5, 0x1, P1 ;  /* 0x00000049060f7211 */ /* 0x000fca00008f0c05 */
[----:B------:R0:W2:Y:S01]  /*2260*/  @P3 LDG.E.LTC128B.U16 R5, desc[UR36][R14.64] ;  /* 0x000000240e053981 */ /* 0x0000a2000c1e1520 */
[----:B------:R-:W-:Y:S01]  /*2270*/  LEA R8, P1, R60, UR4, 0x1 ;  /* 0x000000043c087c11 */ /* 0x000fe2000f8208ff */
[----:B------:R-:W-:Y:S01]  /*2280*/  IMAD.WIDE.U32 R6, R75, R70, R10 ;  /* 0x000000464b067225 */ /* 0x000fe200078e000a */
[----:B------:R-:W-:Y:S03]  /*2290*/  BSSY B1, `(.L_x_37) ;  /* 0x0000012000017945 */ /* 0x000fe60003800000 */
[----:B------:R-:W-:Y:S02]  /*22a0*/  IMAD.IADD R7, R67, 0x1, R7 ;  /* 0x0000000143077824 */ /* 0x000fe400078e0207 */
[----:B------:R-:W-:Y:S01]  /*22b0*/  IMAD.WIDE.U32 R20, R57, R64, R6 ;  /* 0x0000004039147225 */ /* 0x000fe200078e0006 */
[----:B0-----:R-:W-:-:S03]  /*22c0*/  SHF.L.U64.HI R15, R70, 0x3, R71 ;  /* 0x00000003460f7819 */ /* 0x001fc60000010247 */
[----:B------:R-:W-:Y:S01]  /*22d0*/  IMAD.IADD R7, R65, 0x1, R21 ;  /* 0x0000000141077824 */ /* 0x000fe200078e0215 */
[----:B------:R-:W-:Y:S01]  /*22e0*/  LEA R6, P4, R20, R72, 0x1 ;  /* 0x0000004814067211 */ /* 0x000fe200078808ff */
[----:B------:R-:W-:-:S03]  /*22f0*/  IMAD.SHL.U32 R14, R70, 0x8, RZ ;  /* 0x00000008460e7824 */ /* 0x000fc600078e00ff */
[----:B------:R-:W-:Y:S01]  /*2300*/  LEA.HI.X R7, R20, R73, R7, 0x1, P4 ;  /* 0x0000004914077211 */ /* 0x000fe200020f0c07 */
[----:B--2---:R-:W-:-:S04]  /*2310*/  IMAD.U32 R9, R5, 0x10000, RZ ;  /* 0x0001000005097824 */ /* 0x004fc800078e00ff */
[----:B------:R-:W-:-:S04]  /*2320*/  FMUL R9, R9, R56 ;  /* 0x0000003809097220 */ /* 0x000fc80000400000 */
[----:B------:R-:W-:Y:S01]  /*2330*/  FFMA R24, R24, R23, R9 ;  /* 0x0000001718187223 */ /* 0x000fe20000000009 */
[----:B------:R-:W-:Y:S02]  /*2340*/  LEA.HI.X R9, R60, UR5, R77, 0x1, P1 ;  /* 0x000000053c097c11 */ /* 0x000fe400088f0c4d */
[----:B------:R-:W-:Y:S02]  /*2350*/  ISETP.GT.AND P1, PT, R4, 0x1, PT ;  /* 0x000000010400780c */ /* 0x000fe40003f24270 */
[----:B------:R-:W-:Y:S02]  /*2360*/  F2FP.BF16.F32.PACK_AB R24, RZ, R24 ;  /* 0x00000018ff18723e */ /* 0x000fe400000010ff */
[----:B------:R-:W-:-:S03]  /*2370*/  ISETP.GT.AND P2, PT, R3, RZ, P1 ;  /* 0x000000ff0300720c */ /* 0x000fc60000f44270 */
[----:B------:R0:W-:Y:S10]  /*2380*/  @P3 STG.E.U16 desc[UR36][R8.64], R24 ;  /* 0x0000001808003986 */ /* 0x0001f4000c101524 */
[----:B------:R-:W-:Y:S05]  /*2390*/  @!P2 BRA `(.L_x_38) ;  /* 0x000000000004a947 */ /* 0x000fea0003800000 */
[----:B------:R1:W5:Y:S02]  /*23a0*/  LDG.E.LTC128B.U16 R5, desc[UR36][R6.64+0x2] ;  /* 0x0000022406057981 */ /* 0x000364000c1e1520 */
.L_x_38:
[----:B------:R-:W-:Y:S05]  /*23b0*/  BSYNC B1 ;  /* 0x0000000000017941 */ /* 0x000fea0003800000 */
.L_x_37:
[----:B-----5:R-:W-:Y:S01]  /*23c0*/  IMAD.U32 R61, R5, 0x10000, RZ ;  /* 0x00010000053d7824 */ /* 0x020fe200078e00ff */
[----:B------:R-:W-:Y:S01]  /*23d0*/  ISETP.GT.AND P0, PT, R3, 0x8, P0 ;  /* 0x000000080300780c */ /* 0x000fe20000704270 */
[----:B------:R-:W-:Y:S01]  /*23e0*/  IMAD.WIDE.U32 R20, R75, R70, R14 ;  /* 0x000000464b147225 */ /* 0x000fe200078e000e */
[----:B0-----:R-:W-:-:S03]  /*23f0*/  PRMT R24, R5, 0x7610, R24 ;  /* 0x0000761005187816 */ /* 0x001fc60000000018 */
[----:B------:R-:W-:Y:S01]  /*2400*/  FMUL R12, R61, R56 ;  /* 0x000000383d0c7220 */ /* 0x000fe20000400000 */
[----:B------:R-:W-:Y:S01]  /*2410*/  IMAD.IADD R67, R67, 0x1, R21 ;  /* 0x0000000143437824 */ /* 0x000fe200078e0215 */
[----:B------:R-:W-:Y:S02]  /*2420*/  IADD3 R62, P3, R62, R20, RZ ;  /* 0x000000143e3e7210 */ /* 0x000fe40007f7e0ff */
[----:B------:R-:W-:-:S03]  /*2430*/  FFMA R12, R25, R23, R12 ;  /* 0x00000017190c7223 */ /* 0x000fc6000000000c */
[----:B------:R-:W-:Y:S02]  /*2440*/  IMAD.X R13, R67, 0x1, R13, P3 ;  /* 0x00000001430d7824 */ /* 0x000fe400018e060d */
[----:B------:R-:W-:Y:S02]  /*2450*/  F2FP.BF16.F32.PACK_AB R12, RZ, R12 ;  /* 0x0000000cff0c723e */ /* 0x000fe400000010ff */
[----:B------:R-:W-:Y:S02]  /*2460*/  LEA R14, P3, R62, R72, 0x1 ;  /* 0x000000483e0e7211 */ /* 0x000fe400078608ff */
[----:B------:R-:W-:Y:S02]  /*2470*/  PRMT R21, R12, 0x7610, R21 ;  /* 0x000076100c157816 */ /* 0x000fe40000000015 */
[----:B------:R-:W-:-:S03]  /*2480*/  LEA.HI.X R15, R62, R73, R13, 0x1, P3 ;  /* 0x000000493e0f7211 */ /* 0x000fc600018f0c0d */
[----:B------:R0:W-:Y:S04]  /*2490*/  @P2 STG.E.U16 desc[UR36][R8.64+0x2], R21 ;  /* 0x0000021508002986 */ /* 0x0001e8000c101524 */
[----:B------:R-:W2:Y:S01]  /*24a0*/  @P0 LDG.E.LTC128B.U16 R24, desc[UR36][R14.64] ;  /* 0x000000240e180981 */ /* 0x000ea2000c1e1520 */
[----:B------:R-:W-:Y:S01]  /*24b0*/  IADD3 R20, P2, R10, R20, RZ ;  /* 0x000000140a147210 */ /* 0x000fe20007f5e0ff */
[----:B------:R-:W-:Y:S01]  /*24c0*/  BSSY B1, `(.L_x_39) ;  /* 0x0000011000017945 */ /* 0x000fe20003800000 */
[C---:B------:R-:W-:Y:S02]  /*24d0*/  SHF.L.U64.HI R13, R68.reuse, 0x4, R69 ;  /* 0x00000004440d7819 */ /* 0x040fe40000010245 */
[----:B------:R-:W-:Y:S01]  /*24e0*/  ISETP.GT.AND P1, PT, R3, 0x8, P1 ;  /* 0x000000080300780c */ /* 0x000fe20000f24270 */
[----:B0-----:R-:W-:Y:S01]  /*24f0*/  IMAD.X R21, R11, 0x1, R67, P2 ;  /* 0x000000010b157824 */ /* 0x001fe200010e0643 */
[----:B------:R-:W-:Y:S01]  /*2500*/  LEA R12, P2, R68, R8, 0x4 ;  /* 0x00000008440c7211 */ /* 0x000fe200078420ff */
[----:B------:R-:W-:-:S04]  /*2510*/  IMAD.WIDE.U32 R20, R57, R64, R20 ;  /* 0x0000004039147225 */ /* 0x000fc800078e0014 */
[----:B------:R-:W-:Y:S01]  /*2520*/  IMAD.X R13, R13, 0x1, R9, P2 ;  /* 0x000000010d0d7824 */ /* 0x000fe200010e0609 */
[----:B------:R-:W-:Y:S01]  /*2530*/  LEA R10, P3, R20, R72, 0x1 ;  /* 0x00000048140a7211 */ /* 0x000fe200078608ff */
[----:B------:R-:W-:-:S05]  /*2540*/  IMAD.IADD R11, R65, 0x1, R21 ;  /* 0x00000001410b7824 */ /* 0x000fca00078e0215 */
[----:B------:R-:W-:Y:S01]  /*2550*/  LEA.HI.X R11, R20, R73, R11, 0x1, P3 ;  /* 0x00000049140b7211 */ /* 0x000fe200018f0c0b */
[----:B--2---:R-:W-:-:S04]  /*2560*/  IMAD.U32 R5, R24, 0x10000, RZ ;  /* 0x0001000018057824 */ /* 0x004fc800078e00ff */
[----:B------:R-:W-:-:S04]  /*2570*/  FMUL R5, R5, R56 ;  /* 0x0000003805057220 */ /* 0x000fc80000400000 */
[----:B------:R-:W-:-:S05]  /*2580*/  FFMA R5, R26, R23, R5 ;  /* 0x000000171a057223 */ /* 0x000fca0000000005 */
[----:B------:R-:W-:-:S05]  /*2590*/  F2FP.BF16.F32.PACK_AB R5, RZ, R5 ;  /* 0x00000005ff05723e */ /* 0x000fca00000010ff */
[----:B------:R0:W-:Y:S01]  /*25a0*/  @P0 STG.E.U16 desc[UR36][R12.64], R5 ;  /* 0x000000050c000986 */ /* 0x0001e2000c101524 */
[----:B------:R-:W-:Y:S05]  /*25b0*/  @!P1 BRA `(.L_x_40) ;  /* 0x0000000000049947 */ /* 0x000fea0003800000 */
[----:B------:R2:W5:Y:S02]  /*25c0*/  LDG.E.LTC128B.U16 R24, desc[UR36][R10.64+0x2] ;  /* 0x000002240a187981 */ /* 0x000564000c1e1520 */
.L_x_40:
[----:B------:R-:W-:Y:S05]  /*25d0*/  BSYNC B1 ;  /* 0x0000000000017941 */ /* 0x000fea0003800000 */
.L_x_39:
[----:B0----5:R-:W-:Y:S01]  /*25e0*/  IMAD.U32 R5, R24, 0x10000, RZ ;  /* 0x0001000018057824 */ /* 0x021fe200078e00ff */
[----:B------:R-:W-:Y:S01]  /*25f0*/  ISETP.GT.AND P0, PT, R4, 0x8, PT ;  /* 0x000000080400780c */ /* 0x000fe20003f04270 */
[----:B------:R-:W-:Y:S02]  /*2600*/  BSSY B1, `(.L_x_41) ;  /* 0x0000008000017945 */ /* 0x000fe40003800000 */
[----:B------:R-:W-:Y:S01]  /*2610*/  FMUL R14, R5, R56 ;  /* 0x00000038050e7220 */ /* 0x000fe20000400000 */
[----:B------:R-:W-:-:S03]  /*2620*/  ISETP.GT.AND P2, PT, R3, RZ, P0 ;  /* 0x000000ff0300720c */ /* 0x000fc60000744270 */
[----:B------:R-:W-:-:S05]  /*2630*/  FFMA R14, R27, R23, R14 ;  /* 0x000000171b0e7223 */ /* 0x000fca000000000e */
[----:B------:R-:W-:-:S05]  /*2640*/  F2FP.BF16.F32.PACK_AB R14, RZ, R14 ;  /* 0x0000000eff0e723e */ /* 0x000fca00000010ff */
[----:B------:R0:W-:Y:S01]  /*2650*/  @P1 STG.E.U16 desc[UR36][R12.64+0x2], R14 ;  /* 0x0000020e0c001986 */ /* 0x0001e2000c101524 */
[----:B------:R-:W-:Y:S05]  /*2660*/  @!P2 BRA `(.L_x_42) ;  /* 0x000000000004a947 */ /* 0x000fea0003800000 */
[----:B------:R3:W5:Y:S02]  /*2670*/  LDG.E.LTC128B.U16 R24, desc[UR36][R6.64+0x10] ;  /* 0x0000102406187981 */ /* 0x000764000c1e1520 */
.L_x_42:
[----:B------:R-:W-:Y:S05]  /*2680*/  BSYNC B1 ;  /* 0x0000000000017941 */ /* 0x000fea0003800000 */
.L_x_41:
[----:B-----5:R-:W-:Y:S01]  /*2690*/  IMAD.U32 R5, R24, 0x10000, RZ ;  /* 0x0001000018057824 */ /* 0x020fe200078e00ff */
        /* <DEDUP_REMOVED lines=9> */
.L_x_44:
[----:B------:R-:W-:Y:S05]  /*2730*/  BSYNC B1 ;  /* 0x0000000000017941 */ /* 0x000fea0003800000 */
.L_x_43:
[----:B----45:R-:W-:Y:S01]  /*2740*/  IMAD.U32 R5, R24, 0x10000, RZ ;  /* 0x0001000018057824 */ /* 0x030fe200078e00ff */
[----:B------:R-:W-:Y:S01]  /*2750*/  ISETP.GT.AND P0, PT, R3, 0x8, P0 ;  /* 0x000000080300780c */ /* 0x000fe20000704270 */
[----:B------:R-:W-:Y:S02]  /*2760*/  BSSY B1, `(.L_x_45) ;  /* 0x0000007000017945 */ /* 0x000fe40003800000 */
[----:B0-----:R-:W-:-:S04]  /*2770*/  FMUL R14, R5, R56 ;  /* 0x00000038050e7220 */ /* 0x001fc80000400000 */
[----:B------:R-:W-:-:S05]  /*2780*/  FFMA R14, R29, R23, R14 ;  /* 0x000000171d0e7223 */ /* 0x000fca000000000e */
[----:B------:R-:W-:-:S05]  /*2790*/  F2FP.BF16.F32.PACK_AB R14, RZ, R14 ;  /* 0x0000000eff0e723e */ /* 0x000fca00000010ff */
[----:B------:R0:W-:Y:S01]  /*27a0*/  @P3 STG.E.U16 desc[UR36][R8.64+0x12], R14 ;  /* 0x0000120e08003986 */ /* 0x0001e2000c101524 */
[----:B------:R-:W-:Y:S05]  /*27b0*/  @!P0 BRA `(.L_x_46) ;  /* 0x0000000000048947 */ /* 0x000fea0003800000 */
[----:B------:R4:W5:Y:S02]  /*27c0*/  LDG.E.LTC128B.U16 R24, desc[UR36][R10.64+0x10] ;  /* 0x000010240a187981 */ /* 0x000964000c1e1520 */
.L_x_46:
[----:B------:R-:W-:Y:S05]  /*27d0*/  BSYNC B1 ;  /* 0x0000000000017941 */ /* 0x000fea0003800000 */
.L_x_45:
[----:B-----5:R-:W-:Y:S01]  /*27e0*/  IMAD.U32 R5, R24, 0x10000, RZ ;  /* 0x0001000018057824 */ /* 0x020fe200078e00ff */
[----:B------:R-:W-:Y:S01]  /*27f0*/  ISETP.GT.AND P1, PT, R3, 0x8, P1 ;  /* 0x000000080300780c */ /* 0x000fe20000f24270 */
[----:B------:R-:W-:Y:S02]  /*2800*/  BSSY B1, `(.L_x_47) ;  /* 0x0000007000017945 */ /* 0x000fe40003800000 */
[----:B------:R-:W-:-:S04]  /*2810*/  FMUL R5, R5, R56 ;  /* 0x0000003805057220 */ /* 0x000fc80000400000 */
[----:B------:R-:W-:-:S05]  /*2820*/  FFMA R5, R30, R23, R5 ;  /* 0x000000171e057223 */ /* 0x000fca0000000005 */
[----:B------:R-:W-:-:S05]  /*2830*/  F2FP.BF16.F32.PACK_AB R5, RZ, R5 ;  /* 0x00000005ff05723e */ /* 0x000fca00000010ff */
[----:B------:R0:W-:Y:S01]  /*2840*/  @P0 STG.E.U16 desc[UR36][R12.64+0x10], R5 ;  /* 0x000010050c000986 */ /* 0x0001e2000c101524 */
[----:B------:R-:W-:Y:S05]  /*2850*/  @!P1 BRA `(.L_x_48) ;  /* 0x0000000000049947 */ /* 0x000fea0003800000 */
[----:B------:R0:W5:Y:S02]  /*2860*/  LDG.E.LTC128B.U16 R24, desc[UR36][R10.64+0x12] ;  /* 0x000012240a187981 */ /* 0x000164000c1e1520 */
.L_x_48:
[----:B------:R-:W-:Y:S05]  /*2870*/  BSYNC B1 ;  /* 0x0000000000017941 */ /* 0x000fea0003800000 */
.L_x_47:
        /* <DEDUP_REMOVED lines=10> */
.L_x_50:
[----:B------:R-:W-:Y:S05]  /*2920*/  BSYNC B1 ;  /* 0x0000000000017941 */ /* 0x000fea0003800000 */
.L_x_49:
        /* <DEDUP_REMOVED lines=10> */
.L_x_52:
[----:B------:R-:W-:Y:S05]  /*29d0*/  BSYNC B1 ;  /* 0x0000000000017941 */ /* 0x000fea0003800000 */
.L_x_51:
[----:B0----5:R-:W-:Y:S01]  /*29e0*/  IMAD.U32 R5, R24, 0x10000, RZ ;  /* 0x0001000018057824 */ /* 0x021fe200078e00ff */
        /* <DEDUP_REMOVED lines=8> */
.L_x_54:
[----:B------:R-:W-:Y:S05]  /*2a70*/  BSYNC B1 ;  /* 0x0000000000017941 */ /* 0x000fea0003800000 */
.L_x_53:
        /* <DEDUP_REMOVED lines=9> */
.L_x_56:
[----:B------:R-:W-:Y:S05]  /*2b10*/  BSYNC B1 ;  /* 0x0000000000017941 */ /* 0x000fea0003800000 */
.L_x_55:
        /* <DEDUP_REMOVED lines=10> */
.L_x_58:
[----:B------:R-:W-:Y:S05]  /*2bc0*/  BSYNC B1 ;  /* 0x0000000000017941 */ /* 0x000fea0003800000 */
.L_x_57:
        /* <DEDUP_REMOVED lines=10> */
.L_x_60:
[----:B------:R-:W-:Y:S05]  /*2c70*/  BSYNC B1 ;  /* 0x0000000000017941 */ /* 0x000fea0003800000 */
.L_x_59:
        /* <DEDUP_REMOVED lines=9> */
.L_x_62:
[----:B------:R-:W-:Y:S05]  /*2d10*/  BSYNC B1 ;  /* 0x0000000000017941 */ /* 0x000fea0003800000 */
.L_x_61:
        /* <DEDUP_REMOVED lines=9> */
.L_x_64:
[----:B------:R-:W-:Y:S05]  /*2db0*/  BSYNC B1 ;  /* 0x0000000000017941 */ /* 0x000fea0003800000 */
.L_x_63:
        /* <DEDUP_REMOVED lines=10> */
.L_x_66:
[----:B------:R-:W-:Y:S05]  /*2e60*/  BSYNC B1 ;  /* 0x0000000000017941 */ /* 0x000fea0003800000 */
.L_x_65:
        /* <DEDUP_REMOVED lines=10> */
.L_x_68:
[----:B------:R-:W-:Y:S05]  /*2f10*/  BSYNC B1 ;  /* 0x0000000000017941 */ /* 0x000fea0003800000 */
.L_x_67:
        /* <DEDUP_REMOVED lines=9> */
.L_x_70:
[----:B------:R-:W-:Y:S05]  /*2fb0*/  BSYNC B1 ;  /* 0x0000000000017941 */ /* 0x000fea0003800000 */
.L_x_69:
        /* <DEDUP_REMOVED lines=9> */
.L_x_72:
[----:B------:R-:W-:Y:S05]  /*3050*/  BSYNC B1 ;  /* 0x0000000000017941 */ /* 0x000fea0003800000 */
.L_x_71:
        /* <DEDUP_REMOVED lines=10> */
.L_x_74:
[----:B------:R-:W-:Y:S05]  /*3100*/  BSYNC B1 ;  /* 0x0000000000017941 */ /* 0x000fea0003800000 */
.L_x_73:
        /* <DEDUP_REMOVED lines=10> */
.L_x_76:
[----:B------:R-:W-:Y:S05]  /*31b0*/  BSYNC B1 ;  /* 0x0000000000017941 */ /* 0x000fea0003800000 */
.L_x_75:
        /* <DEDUP_REMOVED lines=9> */
.L_x_78:
[----:B------:R-:W-:Y:S05]  /*3250*/  BSYNC B1 ;  /* 0x0000000000017941 */ /* 0x000fea0003800000 */
.L_x_77:
        /* <DEDUP_REMOVED lines=9> */
.L_x_80:
[----:B------:R-:W-:Y:S05]  /*32f0*/  BSYNC B1 ;  /* 0x0000000000017941 */ /* 0x000fea0003800000 */
.L_x_79:
        /* <DEDUP_REMOVED lines=10> */
.L_x_82:
[----:B------:R-:W-:Y:S05]  /*33a0*/  BSYNC B1 ;  /* 0x0000000000017941 */ /* 0x000fea0003800000 */
.L_x_81:
        /* <DEDUP_REMOVED lines=10> */
.L_x_84:
[----:B------:R-:W-:Y:S05]  /*3450*/  BSYNC B1 ;  /* 0x0000000000017941 */ /* 0x000fea0003800000 */
.L_x_83:
        /* <DEDUP_REMOVED lines=9> */
.L_x_86:
[----:B------:R-:W-:Y:S05]  /*34f0*/  BSYNC B1 ;  /* 0x0000000000017941 */ /* 0x000fea0003800000 */
.L_x_85:
        /* <DEDUP_REMOVED lines=9> */
.L_x_88:
[----:B------:R-:W-:Y:S05]  /*3590*/  BSYNC B1 ;  /* 0x0000000000017941 */ /* 0x000fea0003800000 */
.L_x_87:
        /* <DEDUP_REMOVED lines=10> */
.L_x_90:
[----:B------:R-:W-:Y:S05]  /*3640*/  BSYNC B1 ;  /* 0x0000000000017941 */ /* 0x000fea0003800000 */
.L_x_89:
[----:B-----5:R-:W-:Y:S01]  /*3650*/  IMAD.U32 R5, R24, 0x10000, RZ ;  /* 0x0001000018057824 */ /* 0x020fe200078e00ff */
[----:B------:R-:W-:Y:S01]  /*3660*/  ISETP.GT.AND P1, PT, R4, 0x39, PT ;  /* 0x000000390400780c */ /* 0x000fe20003f24270 */
[----:B------:R-:W-:Y:S01]  /*3670*/  @P2 IMAD.MOV.U32 R4, RZ, RZ, R8 ;  /* 0x000000ffff042224 */ /* 0x000fe200078e0008 */
[----:B------:R-:W-:Y:S01]  /*3680*/  BSSY B1, `(.L_x_91) ;  /* 0x000000a000017945 */ /* 0x000fe20003800000 */
[----:B------:R-:W-:Y:S01]  /*3690*/  FMUL R5, R5, R56 ;  /* 0x0000003805057220 */ /* 0x000fe20000400000 */
[----:B------:R-:W-:-:S03]  /*36a0*/  ISETP.GT.AND P3, PT, R3, RZ, P1 ;  /* 0x000000ff0300720c */ /* 0x000fc60000f64270 */
[----:B------:R-:W-:-:S05]  /*36b0*/  FFMA R5, R52, R23, R5 ;  /* 0x0000001734057223 */ /* 0x000fca0000000005 */
[----:B------:R-:W-:-:S04]  /*36c0*/  F2FP.BF16.F32.PACK_AB R5, RZ, R5 ;  /* 0x00000005ff05723e */ /* 0x000fc800000010ff */
[----:B0-----:R-:W-:Y:S01]  /*36d0*/  PRMT R14, R5, 0x7610, R14 ;  /* 0x00007610050e7816 */ /* 0x001fe2000000000e */
[----:B------:R-:W-:-:S05]  /*36e0*/  @P2 IMAD.MOV.U32 R5, RZ, RZ, R9 ;  /* 0x000000ffff052224 */ /* 0x000fca00078e0009 */
[----:B------:R0:W-:Y:S01]  /*36f0*/  @P2 STG.E.U16 desc[UR36][R4.64+0x70], R14 ;  /* 0x0000700e04002986 */ /* 0x0001e2000c101524 */
[----:B------:R-:W-:Y:S05]  /*3700*/  @!P3 BRA `(.L_x_92) ;  /* 0x000000000004b947 */ /* 0x000fea0003800000 */
[----:B------:R0:W5:Y:S02]  /*3710*/  LDG.E.LTC128B.U16 R24, desc[UR36][R6.64+0x72] ;  /* 0x0000722406187981 */ /* 0x000164000c1e1520 */
.L_x_92:
[----:B------:R-:W-:Y:S05]  /*3720*/  BSYNC B1 ;  /* 0x0000000000017941 */ /* 0x000fea0003800000 */
.L_x_91:
        /* <DEDUP_REMOVED lines=9> */
.L_x_94:
[----:B------:R-:W-:Y:S05]  /*37c0*/  BSYNC B1 ;  /* 0x0000000000017941 */ /* 0x000fea0003800000 */
.L_x_93:
[----:B-----5:R-:W-:Y:S01]  /*37d0*/  IMAD.U32 R5, R24, 0x10000, RZ ;  /* 0x0001000018057824 */ /* 0x020fe200078e00ff */
[----:B------:R-:W-:Y:S01]  /*37e0*/  ISETP.GT.AND P1, PT, R3, 0x8, P1 ;  /* 0x000000080300780c */ /* 0x000fe20000f24270 */
[----:B0-----:R-:W-:Y:S01]  /*37f0*/  @P0 IMAD.MOV.U32 R4, RZ, RZ, R12 ;  /* 0x000000ffff040224 */ /* 0x001fe200078e000c */
[----:B------:R-:W-:Y:S01]  /*3800*/  BSSY B1, `(.L_x_95) ;  /* 0x0000009000017945 */ /* 0x000fe20003800000 */
[----:B------:R-:W-:-:S04]  /*3810*/  FMUL R5, R5, R56 ;  /* 0x0000003805057220 */ /* 0x000fc80000400000 */
[----:B------:R-:W-:-:S05]  /*3820*/  FFMA R5, R54, R23, R5 ;  /* 0x0000001736057223 */ /* 0x000fca0000000005 */
[----:B------:R-:W-:-:S04]  /*3830*/  F2FP.BF16.F32.PACK_AB R5, RZ, R5 ;  /* 0x00000005ff05723e */ /* 0x000fc800000010ff */
[----:B-1-3--:R-:W-:Y:S01]  /*3840*/  PRMT R6, R5, 0x7610, R6 ;  /* 0x0000761005067816 */ /* 0x00afe20000000006 */
[----:B------:R-:W-:-:S05]  /*3850*/  @P0 IMAD.MOV.U32 R5, RZ, RZ, R13 ;  /* 0x000000ffff050224 */ /* 0x000fca00078e000d */
[----:B------:R0:W-:Y:S01]  /*3860*/  @P0 STG.E.U16 desc[UR36][R4.64+0x70], R6 ;  /* 0x0000700604000986 */ /* 0x0001e2000c101524 */
[----:B------:R-:W-:Y:S05]  /*3870*/  @!P1 BRA `(.L_x_96) ;  /* 0x0000000000049947 */ /* 0x000fea0003800000 */
[----:B------:R1:W5:Y:S02]  /*3880*/  LDG.E.LTC128B.U16 R24, desc[UR36][R10.64+0x72] ;  /* 0x000072240a187981 */ /* 0x000364000c1e1520 */
.L_x_96:
[----:B------:R-:W-:Y:S05]  /*3890*/  BSYNC B1 ;  /* 0x0000000000017941 */ /* 0x000fea0003800000 */
.L_x_95:
[----:B------:R-:W-:Y:S05]  /*38a0*/  @!P1 BRA `(.L_x_97) ;  /* 0x0000000800909947 */ /* 0x000fea0003800000 */
[----:B-----5:R-:W-:-:S04]  /*38b0*/  IMAD.U32 R3, R24, 0x10000, RZ ;  /* 0x0001000018037824 */ /* 0x020fc800078e00ff */
[----:B0-----:R-:W-:-:S04]  /*38c0*/  FMUL R4, R3, R56 ;  /* 0x0000003803047220 */ /* 0x001fc80000400000 */
[----:B------:R-:W-:-:S05]  /*38d0*/  FFMA R4, R55, R23, R4 ;  /* 0x0000001737047223 */ /* 0x000fca0000000004 */
[----:B------:R-:W-:-:S05]  /*38e0*/  F2FP.BF16.F32.PACK_AB R4, RZ, R4 ;  /* 0x00000004ff04723e */ /* 0x000fca00000010ff */
[----:B------:R3:W-:Y:S01]  /*38f0*/  STG.E.U16 desc[UR36][R12.64+0x72], R4 ;  /* 0x000072040c007986 */ /* 0x0007e2000c101524 */
[----:B------:R-:W-:Y:S05]  /*3900*/  BRA `(.L_x_97) ;  /* 0x0000000800787947 */ /* 0x000fea0003800000 */
.L_x_36:
[----:B------:R-:W-:Y:S01]  /*3910*/  ISETP.GT.AND P2, PT, R4, 0x1, PT ;  /* 0x000000010400780c */ /* 0x000fe20003f44270 */
[----:B------:R-:W-:Y:S01]  /*3920*/  ULDC.64 UR4, c[0x0][0x5c0] ;  /* 0x0001700000047ab9 */ /* 0x000fe20000000a00 */
[-C--:B------:R-:W-:Y:S01]  /*3930*/  FMUL R24, R24, R23.reuse ;  /* 0x0000001718187220 */ /* 0x080fe20000400000 */
[-C--:B------:R-:W-:Y:S01]  /*3940*/  FMUL R25, R25, R23.reuse ;  /* 0x0000001719197220 */ /* 0x080fe20000400000 */
[----:B------:R-:W-:Y:S01]  /*3950*/  ISETP.GT.AND P1, PT, R3, RZ, P2 ;  /* 0x000000ff0300720c */ /* 0x000fe20001724270 */
[-C--:B------:R-:W-:Y:S01]  /*3960*/  FMUL R26, R26, R23.reuse ;  /* 0x000000171a1a7220 */ /* 0x080fe20000400000 */
[----:B------:R-:W-:Y:S01]  /*3970*/  LEA R6, P4, R60, UR4, 0x1 ;  /* 0x000000043c067c11 */ /* 0x000fe2000f8808ff */
[-C--:B------:R-:W-:Y:S01]  /*3980*/  FMUL R27, R27, R23.reuse ;  /* 0x000000171b1b7220 */ /* 0x080fe20000400000 */
[----:B------:R-:W-:Y:S01]  /*3990*/  F2FP.BF16.F32.PACK_AB R24, RZ, R24 ;  /* 0x00000018ff18723e */ /* 0x000fe200000010ff */
[-C--:B------:R-:W-:Y:S01]  /*39a0*/  FMUL R28, R28, R23.reuse ;  /* 0x000000171c1c7220 */ /* 0x080fe20000400000 */
[----:B------:R-:W-:Y:S01]  /*39b0*/  LEA.HI.X R7, R60, UR5, R77, 0x1, P4 ;  /* 0x000000053c077c11 */ /* 0x000fe2000a0f0c4d */
[----:B------:R-:W-:Y:S01]  /*39c0*/  FMUL R29, R29, R23 ;  /* 0x000000171d1d7220 */ /* 0x000fe20000400000 */
[----:B------:R-:W-:Y:S01]  /*39d0*/  F2FP.BF16.F32.PACK_AB R25, RZ, R25 ;  /* 0x00000019ff19723e */ /* 0x000fe200000010ff */
[-C--:B------:R-:W-:Y:S01]  /*39e0*/  FMUL R30, R30, R23.reuse ;  /* 0x000000171e1e7220 */ /* 0x080fe20000400000 */
[----:B------:R-:W-:Y:S01]  /*39f0*/  ISETP.GT.AND P2, PT, R3, 0x8, P2 ;  /* 0x000000080300780c */ /* 0x000fe20001744270 */
[----:B------:R-:W-:Y:S01]  /*3a00*/  @P3 STG.E.U16 desc[UR36][R6.64], R24 ;  /* 0x0000001806003986 */ /* 0x000fe2000c101524 */
[C---:B------:R-:W-:Y:S01]  /*3a10*/  SHF.L.U64.HI R69, R68.reuse, 0x4, R69 ;  /* 0x0000000444457819 */ /* 0x040fe20000010245 */
[-C--:B------:R-:W-:Y:S01]  /*3a20*/  FMUL R31, R31, R23.reuse ;  /* 0x000000171f1f7220 */ /* 0x080fe20000400000 */
[----:B------:R-:W-:Y:S01]  /*3a30*/  LEA R8, P3, R68, R6, 0x4 ;  /* 0x0000000644087211 */ /* 0x000fe200078620ff */
[----:B------:R-:W-:Y:S01]  /*3a40*/  @P1 STG.E.U16 desc[UR36][R6.64+0x2], R25 ;  /* 0x0000021906001986 */ /* 0x000fe2000c101524 */
[----:B------:R-:W-:Y:S01]  /*3a50*/  ISETP.GT.AND P1, PT, R3, 0x8, P0 ;  /* 0x000000080300780c */ /* 0x000fe20000724270 */
[----:B------:R-:W-:Y:S01]  /*3a60*/  FMUL R32, R32, R23 ;  /* 0x0000001720207220 */ /* 0x000fe20000400000 */
[----:B------:R-:W-:Y:S01]  /*3a70*/  F2FP.BF16.F32.PACK_AB R26, RZ, R26 ;  /* 0x0000001aff1a723e */ /* 0x000fe200000010ff */
[----:B------:R-:W-:Y:S01]  /*3a80*/  IMAD.X R9, R69, 0x1, R7, P3 ;  /* 0x0000000145097824 */ /* 0x000fe200018e0607 */
[----:B------:R-:W-:Y:S01]  /*3a90*/  F2FP.BF16.F32.PACK_AB R27, RZ, R27 ;  /* 0x0000001bff1b723e */ /* 0x000fe200000010ff */
[-C--:B------:R-:W-:Y:S01]  /*3aa0*/  FMUL R33, R33, R23.reuse ;  /* 0x0000001721217220 */ /* 0x080fe20000400000 */
[----:B------:R-:W-:Y:S01]  /*3ab0*/  ISETP.GT.AND P0, PT, R4, 0x8, PT ;  /* 0x000000080400780c */ /* 0x000fe20003f04270 */
[-C--:B------:R-:W-:Y:S01]  /*3ac0*/  FMUL R34, R34, R23.reuse ;  /* 0x0000001722227220 */ /* 0x080fe20000400000 */
[----:B------:R-:W-:Y:S01]  /*3ad0*/  F2FP.BF16.F32.PACK_AB R28, RZ, R28 ;  /* 0x0000001cff1c723e */ /* 0x000fe200000010ff */
[-C--:B------:R-:W-:Y:S01]  /*3ae0*/  FMUL R35, R35, R23.reuse ;  /* 0x0000001723237220 */ /* 0x080fe20000400000 */
[C---:B------:R-:W-:Y:S01]  /*3af0*/  ISETP.GT.AND P4, PT, R3.reuse, RZ, P0 ;  /* 0x000000ff0300720c */ /* 0x040fe20000784270 */
[----:B------:R-:W-:Y:S01]  /*3b00*/  FMUL R36, R36, R23 ;  /* 0x0000001724247220 */ /* 0x000fe20000400000 */
[----:B------:R-:W-:Y:S01]  /*3b10*/  F2FP.BF16.F32.PACK_AB R29, RZ, R29 ;  /* 0x0000001dff1d723e */ /* 0x000fe200000010ff */
[----:B------:R-:W-:Y:S01]  /*3b20*/  @P1 STG.E.U16 desc[UR36][R8.64], R26 ;  /* 0x0000001a08001986 */ /* 0x000fe2000c101524 */
[----:B------:R-:W-:Y:S01]  /*3b30*/  ISETP.GT.AND P1, PT, R3, 0x8, P0 ;  /* 0x000000080300780c */ /* 0x000fe20000724270 */
[-C--:B------:R-:W-:Y:S01]  /*3b40*/  FMUL R37, R37, R23.reuse ;  /* 0x0000001725257220 */ /* 0x080fe20000400000 */
[C---:B------:R-:W-:Y:S01]  /*3b50*/  ISETP.GT.AND P0, PT, R4.reuse, 0x10, PT ;  /* 0x000000100400780c */ /* 0x040fe20003f04270 */
[----:B------:R-:W-:Y:S01]  /*3b60*/  @P2 STG.E.U16 desc[UR36][R8.64+0x2], R27 ;  /* 0x0000021b08002986 */ /* 0x000fe2000c101524 */
[----:B------:R-:W-:Y:S01]  /*3b70*/  ISETP.GT.AND P2, PT, R4, 0x9, PT ;  /* 0x000000090400780c */ /* 0x000fe20003f44270 */
[-C--:B------:R-:W-:Y:S01]  /*3b80*/  FMUL R38, R38, R23.reuse ;  /* 0x0000001726267220 */ /* 0x080fe20000400000 */
[----:B------:R-:W-:Y:S01]  /*3b90*/  F2FP.BF16.F32.PACK_AB R30, RZ, R30 ;  /* 0x0000001eff1e723e */ /* 0x000fe200000010ff */
[-C--:B------:R-:W-:Y:S01]  /*3ba0*/  FMUL R39, R39, R23.reuse ;  /* 0x0000001727277220 */ /* 0x080fe20000400000 */
[C---:B------:R-:W-:Y:S01]  /*3bb0*/  ISETP.GT.AND P3, PT, R3.reuse, RZ, P2 ;  /* 0x000000ff0300720c */ /* 0x040fe20001764270 */
[----:B------:R-:W-:Y:S01]  /*3bc0*/  @P4 STG.E.U16 desc[UR36][R6.64+0x10], R28 ;  /* 0x0000101c06004986 */ /* 0x000fe2000c101524 */
[----:B------:R-:W-:Y:S01]  /*3bd0*/  ISETP.GT.AND P2, PT, R3, 0x8, P2 ;  /* 0x000000080300780c */ /* 0x000fe20001744270 */
[----:B------:R-:W-:Y:S01]  /*3be0*/  FMUL R40, R40, R23 ;  /* 0x0000001728287220 */ /* 0x000fe20000400000 */
[----:B------:R-:W-:Y:S01]  /*3bf0*/  F2FP.BF16.F32.PACK_AB R31, RZ, R31 ;  /* 0x0000001fff1f723e */ /* 0x000fe200000010ff */
[-C--:B------:R-:W-:Y:S01]  /*3c00*/  FMUL R41, R41, R23.reuse ;  /* 0x0000001729297220 */ /* 0x080fe20000400000 */
[----:B------:R-:W-:Y:S01]  /*3c10*/  ISETP.GT.AND P4, PT, R3, RZ, P0 ;  /* 0x000000ff0300720c */ /* 0x000fe20000784270 */
[-C--:B------:R-:W-:Y:S01]  /*3c20*/  FMUL R42, R42, R23.reuse ;  /* 0x000000172a2a7220 */ /* 0x080fe20000400000 */
[----:B------:R-:W-:Y:S01]  /*3c30*/  F2FP.BF16.F32.PACK_AB R32, RZ, R32 ;  /* 0x00000020ff20723e */ /* 0x000fe200000010ff */
[----:B------:R-:W-:Y:S01]  /*3c40*/  FMUL R43, R43, R23 ;  /* 0x000000172b2b7220 */ /* 0x000fe20000400000 */
[----:B------:R-:W-:Y:S01]  /*3c50*/  F2FP.BF16.F32.PACK_AB R33, RZ, R33 ;  /* 0x00000021ff21723e */ /* 0x000fe200000010ff */
[-C--:B------:R-:W-:Y:S01]  /*3c60*/  FMUL R44, R44, R23.reuse ;  /* 0x000000172c2c7220 */ /* 0x080fe20000400000 */
[----:B------:R-:W-:Y:S01]  /*3c70*/  F2FP.BF16.F32.PACK_AB R34, RZ, R34 ;  /* 0x00000022ff22723e */ /* 0x000fe200000010ff */
[----:B------:R-:W-:Y:S01]  /*3c80*/  @P3 STG.E.U16 desc[UR36][R6.64+0x12], R29 ;  /* 0x0000121d06003986 */ /* 0x000fe2000c101524 */
[----:B------:R-:W-:Y:S01]  /*3c90*/  ISETP.GT.AND P3, PT, R4, 0x11, PT ;  /* 0x000000110400780c */ /* 0x000fe20003f64270 */
[----:B------:R-:W-:Y:S01]  /*3ca0*/  FMUL R45, R45, R23 ;  /* 0x000000172d2d7220 */ /* 0x000fe20000400000 */
[----:B------:R-:W-:Y:S01]  /*3cb0*/  F2FP.BF16.F32.PACK_AB R35, RZ, R35 ;  /* 0x00000023ff23723e */ /* 0x000fe200000010ff */
[----:B------:R-:W-:Y:S01]  /*3cc0*/  @P1 STG.E.U16 desc[UR36][R8.64+0x10], R30 ;  /* 0x0000101e08001986 */ /* 0x000fe2000c101524 */
[C---:B------:R-:W-:Y:S01]  /*3cd0*/  ISETP.GT.AND P1, PT, R3.reuse, 0x8, P0 ;  /* 0x000000080300780c */ /* 0x040fe20000724270 */
[-C--:B------:R-:W-:Y:S01]  /*3ce0*/  FMUL R46, R46, R23.reuse ;  /* 0x000000172e2e7220 */ /* 0x080fe20000400000 */
[----:B------:R-:W-:Y:S01]  /*3cf0*/  ISETP.GT.AND P0, PT, R4, 0x18, PT ;  /* 0x000000180400780c */ /* 0x000fe20003f04270 */
[----:B------:R-:W-:Y:S01]  /*3d00*/  @P2 STG.E.U16 desc[UR36][R8.64+0x12], R31 ;  /* 0x0000121f08002986 */ /* 0x000fe2000c101524 */
[----:B------:R-:W-:Y:S01]  /*3d10*/  ISETP.GT.AND P2, PT, R3, RZ, P3 ;  /* 0x000000ff0300720c */ /* 0x000fe20001f44270 */
[-C--:B------:R-:W-:Y:S01]  /*3d20*/  FMUL R47, R47, R23.reuse ;  /* 0x000000172f2f7220 */ /* 0x080fe20000400000 */
[C---:B------:R-:W-:Y:S01]  /*3d30*/  ISETP.GT.AND P3, PT, R3.reuse, 0x8, P3 ;  /* 0x000000080300780c */ /* 0x040fe20001f64270 */
[----:B------:R-:W-:Y:S01]  /*3d40*/  @P4 STG.E.U16 desc[UR36][R6.64+0x20], R32 ;  /* 0x0000202006004986 */ /* 0x000fe2000c101524 */
[----:B------:R-:W-:Y:S01]  /*3d50*/  ISETP.GT.AND P4, PT, R3, RZ, P0 ;  /* 0x000000ff0300720c */ /* 0x000fe20000784270 */
[-C--:B------:R-:W-:Y:S01]  /*3d60*/  FMUL R48, R48, R23.reuse ;  /* 0x0000001730307220 */ /* 0x080fe20000400000 */
[----:B------:R-:W-:Y:S01]  /*3d70*/  F2FP.BF16.F32.PACK_AB R36, RZ, R36 ;  /* 0x00000024ff24723e */ /* 0x000fe200000010ff */
[----:B------:R-:W-:Y:S01]  /*3d80*/  FMUL R49, R49, R23 ;  /* 0x0000001731317220 */ /* 0x000fe20000400000 */
[----:B------:R-:W-:Y:S01]  /*3d90*/  F2FP.BF16.F32.PACK_AB R37, RZ, R37 ;  /* 0x00000025ff25723e */ /* 0x000fe200000010ff */
[-C--:B------:R-:W-:Y:S01]  /*3da0*/  FMUL R50, R50, R23.reuse ;  /* 0x0000001732327220 */ /* 0x080fe20000400000 */
[----:B------:R-:W-:Y:S01]  /*3db0*/  F2FP.BF16.F32.PACK_AB R38, RZ, R38 ;  /* 0x00000026ff26723e */ /* 0x000fe200000010ff */
[----:B------:R-:W-:Y:S01]  /*3dc0*/  FMUL R51, R51, R23 ;  /* 0x0000001733337220 */ /* 0x000fe20000400000 */
[----:B------:R-:W-:Y:S01]  /*3dd0*/  F2FP.BF16.F32.PACK_AB R39, RZ, R39 ;  /* 0x00000027ff27723e */ /* 0x000fe200000010ff */
[----:B------:R-:W-:Y:S01]  /*3de0*/  @P2 STG.E.U16 desc[UR36][R6.64+0x22], R33 ;  /* 0x0000222106002986 */ /* 0x000fe2000c101524 */
[----:B------:R-:W-:Y:S01]  /*3df0*/  F2FP.BF16.F32.PACK_AB R40, RZ, R40 ;  /* 0x00000028ff28723e */ /* 0x000fe200000010ff */
        /* <DEDUP_REMOVED lines=10> */
[----:B------:R-:W-:Y:S01]  /*3ea0*/  @P4 STG.E.U16 desc[UR36][R6.64+0x30], R36 ;  /* 0x0000302406004986 */ /* 0x000fe2000c101524 */
[----:B------:R-:W-:Y:S01]  /*3eb0*/  ISETP.GT.AND P2, PT, R3, RZ, P3 ;  /* 0x000000ff0300720c */ /* 0x000fe20001f44270 */
[----:B------:R-:W-:Y:S01]  /*3ec0*/  FMUL R55, R55, R23 ;  /* 0x0000001737377220 */ /* 0x000fe20000400000 */
[----:B------:R-:W-:-:S02]  /*3ed0*/  ISETP.GT.AND P4, PT, R3, 0x8, P3 ;  /* 0x000000080300780c */ /* 0x000fc40001f84270 */
[C---:B------:R-:W-:Y:S02]  /*3ee0*/  ISETP.GT.AND P3, PT, R3.reuse, RZ, P0 ;  /* 0x000000ff0300720c */ /* 0x040fe40000764270 */
[----:B------:R-:W-:Y:S02]  /*3ef0*/  ISETP.GT.AND P0, PT, R3, 0x8, P0 ;  /* 0x000000080300780c */ /* 0x000fe40000704270 */
[----:B------:R-:W-:Y:S02]  /*3f00*/  F2FP.BF16.F32.PACK_AB R43, RZ, R43 ;  /* 0x0000002bff2b723e */ /* 0x000fe400000010ff */
[----:B------:R-:W-:Y:S02]  /*3f10*/  F2FP.BF16.F32.PACK_AB R44, RZ, R44 ;  /* 0x0000002cff2c723e */ /* 0x000fe400000010ff */
[----:B------:R-:W-:Y:S01]  /*3f20*/  F2FP.BF16.F32.PACK_AB R45, RZ, R45 ;  /* 0x0000002dff2d723e */ /* 0x000fe200000010ff */
[----:B------:R-:W-:Y:S01]  /*3f30*/  @P2 STG.E.U16 desc[UR36][R6.64+0x32], R37 ;  /* 0x0000322506002986 */ /* 0x000fe2000c101524 */
[----:B------:R-:W-:-:S02]  /*3f40*/  F2FP.BF16.F32.PACK_AB R46, RZ, R46 ;  /* 0x0000002eff2e723e */ /* 0x000fc400000010ff */
[----:B------:R-:W-:Y:S01]  /*3f50*/  F2FP.BF16.F32.PACK_AB R47, RZ, R47 ;  /* 0x0000002fff2f723e */ /* 0x000fe200000010ff */
[----:B------:R-:W-:Y:S01]  /*3f60*/  @P1 STG.E.U16 desc[UR36][R8.64+0x30], R38 ;  /* 0x0000302608001986 */ /* 0x000fe2000c101524 */
[C---:B------:R-:W-:Y:S02]  /*3f70*/  ISETP.GT.AND P1, PT, R4.reuse, 0x28, PT ;  /* 0x000000280400780c */ /* 0x040fe40003f24270 */
[----:B------:R-:W-:Y:S01]  /*3f80*/  F2FP.BF16.F32.PACK_AB R48, RZ, R48 ;  /* 0x00000030ff30723e */ /* 0x000fe200000010ff */
[----:B------:R-:W-:Y:S01]  /*3f90*/  @P4 STG.E.U16 desc[UR36][R8.64+0x32], R39 ;  /* 0x0000322708004986 */ /* 0x000fe2000c101524 */
[----:B------:R-:W-:Y:S02]  /*3fa0*/  ISETP.GT.AND P4, PT, R4, 0x21, PT ;  /* 0x000000210400780c */ /* 0x000fe40003f84270 */
[----:B------:R-:W-:Y:S01]  /*3fb0*/  F2FP.BF16.F32.PACK_AB R49, RZ, R49 ;  /* 0x00000031ff31723e */ /* 0x000fe200000010ff */
[----:B------:R-:W-:Y:S01]  /*3fc0*/  @P3 STG.E.U16 desc[UR36][R6.64+0x40], R40 ;  /* 0x0000402806003986 */ /* 0x000fe2000c101524 */
[----:B------:R-:W-:-:S02]  /*3fd0*/  ISETP.GT.AND P2, PT, R3, RZ, P4 ;  /* 0x000000ff0300720c */ /* 0x000fc40002744270 */
[C---:B------:R-:W-:Y:S02]  /*3fe0*/  ISETP.GT.AND P4, PT, R3.reuse, 0x8, P4 ;  /* 0x000000080300780c */ /* 0x040fe40002784270 */
        /* <DEDUP_REMOVED lines=12> */
[C---:B------:R-:W-:Y:S02]  /*40b0*/  ISETP.GT.AND P2, PT, R3.reuse, RZ, P0 ;  /* 0x000000ff0300720c */ /* 0x040fe40000744270 */
[----:B------:R-:W-:Y:S01]  /*40c0*/  ISETP.GT.AND P0, PT, R3, 0x8, P0 ;  /* 0x000000080300780c */ /* 0x000fe20000704270 */
[----:B------:R-:W-:Y:S01]  /*40d0*/  @P3 STG.E.U16 desc[UR36][R6.64+0x50], R44 ;  /* 0x0000502c06003986 */ /* 0x000fe2000c101524 */
[----:B------:R-:W-:-:S04]  /*40e0*/  ISETP.GT.AND P3, PT, R4, 0x30, PT ;  /* 0x000000300400780c */ /* 0x000fc80003f64270 */
[C---:B------:R-:W-:Y:S02]  /*40f0*/  ISETP.GT.AND P4, PT, R3.reuse, RZ, P3 ;  /* 0x000000ff0300720c */ /* 0x040fe40001f84270 */
[----:B------:R-:W-:-:S03]  /*4100*/  ISETP.GT.AND P3, PT, R3, 0x8, P3 ;  /* 0x000000080300780c */ /* 0x000fc60001f64270 */
[----:B------:R-:W-:Y:S01]  /*4110*/  @P2 STG.E.U16 desc[UR36][R6.64+0x52], R45 ;  /* 0x0000522d06002986 */ /* 0x000fe2000c101524 */
[----:B------:R-:W-:-:S03]  /*4120*/  ISETP.GT.AND P2, PT, R4, 0x39, PT ;  /* 0x000000390400780c */ /* 0x000fc60003f44270 */
[----:B------:R-:W-:Y:S01]  /*4130*/  @P1 STG.E.U16 desc[UR36][R8.64+0x50], R46 ;  /* 0x0000502e08001986 */ /* 0x000fe2000c101524 */
[----:B------:R-:W-:-:S03]  /*4140*/  ISETP.GT.AND P1, PT, R4, 0x38, PT ;  /* 0x000000380400780c */ /* 0x000fc60003f24270 */
[----:B------:R-:W-:Y:S01]  /*4150*/  @P0 STG.E.U16 desc[UR36][R8.64+0x52], R47 ;  /* 0x0000522f08000986 */ /* 0x000fe2000c101524 */
[----:B------:R-:W-:-:S03]  /*4160*/  ISETP.GT.AND P0, PT, R4, 0x31, PT ;  /* 0x000000310400780c */ /* 0x000fc60003f04270 */
[----:B------:R-:W-:Y:S01]  /*4170*/  @P4 STG.E.U16 desc[UR36][R6.64+0x60], R48 ;  /* 0x0000603006004986 */ /* 0x000fe2000c101524 */
[C---:B------:R-:W-:Y:S02]  /*4180*/  ISETP.GT.AND P4, PT, R3.reuse, RZ, P0 ;  /* 0x000000ff0300720c */ /* 0x040fe40000784270 */
[----:B------:R-:W-:-:S11]  /*4190*/  ISETP.GT.AND P0, PT, R3, 0x8, P0 ;  /* 0x000000080300780c */ /* 0x000fd60000704270 */
[----:B------:R-:W-:Y:S02]  /*41a0*/  @P4 IMAD.MOV.U32 R4, RZ, RZ, R6 ;  /* 0x000000ffff044224 */ /* 0x000fe400078e0006 */
[----:B------:R-:W-:-:S05]  /*41b0*/  @P4 IMAD.MOV.U32 R5, RZ, RZ, R7 ;  /* 0x000000ffff054224 */ /* 0x000fca00078e0007 */
[----:B------:R0:W-:Y:S01]  /*41c0*/  @P4 STG.E.U16 desc[UR36][R4.64+0x62], R49 ;  /* 0x0000623104004986 */ /* 0x0001e2000c101524 */
[C---:B------:R-:W-:Y:S02]  /*41d0*/  ISETP.GT.AND P4, PT, R3.reuse, RZ, P2 ;  /* 0x000000ff0300720c */ /* 0x040fe40001784270 */
[----:B------:R-:W-:Y:S01]  /*41e0*/  ISETP.GT.AND P2, PT, R3, 0x8, P2 ;  /* 0x000000080300780c */ /* 0x000fe20001744270 */
[----:B0-----:R-:W-:Y:S02]  /*41f0*/  @P3 IMAD.MOV.U32 R4, RZ, RZ, R8 ;  /* 0x000000ffff043224 */ /* 0x001fe400078e0008 */
[----:B------:R-:W-:-:S05]  /*4200*/  @P3 IMAD.MOV.U32 R5, RZ, RZ, R9 ;  /* 0x000000ffff053224 */ /* 0x000fca00078e0009 */
[----:B------:R0:W-:Y:S01]  /*4210*/  @P3 STG.E.U16 desc[UR36][R4.64+0x60], R50 ;  /* 0x0000603204003986 */ /* 0x0001e2000c101524 */
[C---:B------:R-:W-:Y:S02]  /*4220*/  ISETP.GT.AND P3, PT, R3.reuse, RZ, P1 ;  /* 0x000000ff0300720c */ /* 0x040fe40000f64270 */
[----:B------:R-:W-:Y:S01]  /*4230*/  ISETP.GT.AND P1, PT, R3, 0x8, P1 ;  /* 0x000000080300780c */ /* 0x000fe20000f24270 */
[----:B0-----:R-:W-:Y:S02]  /*4240*/  @P0 IMAD.MOV.U32 R4, RZ, RZ, R8 ;  /* 0x000000ffff040224 */ /* 0x001fe400078e0008 */
[----:B------:R-:W-:-:S05]  /*4250*/  @P0 IMAD.MOV.U32 R5, RZ, RZ, R9 ;  /* 0x000000ffff050224 */ /* 0x000fca00078e0009 */
[----:B------:R0:W-:Y:S03]  /*4260*/  @P0 STG.E.U16 desc[UR36][R4.64+0x62], R51 ;  /* 0x0000623304000986 */ /* 0x0001e6000c101524 */
[----:B0-----:R-:W-:Y:S02]  /*4270*/  @P3 IMAD.MOV.U32 R4, RZ, RZ, R6 ;  /* 0x000000ffff043224 */ /* 0x001fe400078e0006 */
[----:B------:R-:W-:-:S05]  /*4280*/  @P3 IMAD.MOV.U32 R5, RZ, RZ, R7 ;  /* 0x000000ffff053224 */ /* 0x000fca00078e0007 */
[----:B------:R0:W-:Y:S04]  /*4290*/  @P3 STG.E.U16 desc[UR36][R4.64+0x70], R52 ;  /* 0x0000703404003986 */ /* 0x0001e8000c101524 */
[----:B------:R1:W-:Y:S01]  /*42a0*/  @P4 STG.E.U16 desc[UR36][R6.64+0x72], R53 ;  /* 0x0000723506004986 */ /* 0x0003e2000c101524 */
[----:B0-----:R-:W-:Y:S02]  /*42b0*/  @P1 IMAD.MOV.U32 R4, RZ, RZ, R8 ;  /* 0x000000ffff041224 */ /* 0x001fe400078e0008 */
[----:B------:R-:W-:-:S05]  /*42c0*/  @P1 IMAD.MOV.U32 R5, RZ, RZ, R9 ;  /* 0x000000ffff051224 */ /* 0x000fca00078e0009 */
[----:B------:R1:W-:Y:S04]  /*42d0*/  @P1 STG.E.U16 desc[UR36][R4.64+0x70], R54 ;  /* 0x0000703604001986 */ /* 0x0003e8000c101524 */
[----:B------:R1:W-:Y:S02]  /*42e0*/  @P2 STG.E.U16 desc[UR36][R8.64+0x72], R55 ;  /* 0x0000723708002986 */ /* 0x0003e4000c101524 */
.L_x_97:
[----:B------:R-:W-:Y:S05]  /*42f0*/  BSYNC B0 ;  /* 0x0000000000007941 */ /* 0x000fea0003800000 */
.L_x_35:
[----:B------:R-:W-:Y:S01]  /*4300*/  ULDC UR4, c[0x0][0xc] ;  /* 0x0000030000047ab9 */ /* 0x000fe20000000800 */
[----:B------:R-:W-:Y:S01]  /*4310*/  ULDC UR5, c[0x0][0x10] ;  /* 0x0000040000057ab9 */ /* 0x000fe20000000800 */
[----:B------:R-:W0:Y:S01]  /*4320*/  LDC R3, c[0x0][0x14] ;  /* 0x00000500ff037b82 */ /* 0x000e220000000800 */
[----:B------:R-:W-:Y:S01]  /*4330*/  UIMAD.WIDE.U32 UR4, UR4, UR5, URZ ;  /* 0x00000005040472a5 */ /* 0x000fe2000f8e003f */
[----:B------:R-:W-:Y:S02]  /*4340*/  IMAD.MOV.U32 R61, RZ, RZ, -0x1 ;  /* 0xffffffffff3d7424 */ /* 0x000fe400078e00ff */
[----:B------:R-:W-:-:S03]  /*4350*/  IMAD.MOV.U32 R57, RZ, RZ, -0x1 ;  /* 0xffffffffff397424 */ /* 0x000fc600078e00ff */
[----:B0-----:R-:W-:-:S04]  /*4360*/  IMAD.WIDE.U32 R16, R3, UR4, R16 ;  /* 0x0000000403107c25 */ /* 0x001fc8000f8e0010 */
[----:B------:R-:W-:Y:S01]  /*4370*/  IMAD R3, R3, UR5, RZ ;  /* 0x0000000503037c24 */ /* 0x000fe2000f8e02ff */
[----:B------:R-:W-:Y:S02]  /*4380*/  ULDC.64 UR4, c[0x0][0x650] ;  /* 0x0001940000047ab9 */ /* 0x000fe40000000a00 */
[----:B------:R-:W-:Y:S01]  /*4390*/  ISETP.GE.U32.AND P0, PT, R16, UR4, PT ;  /* 0x0000000410007c0c */ /* 0x000fe2000bf06070 */
[--C-:B------:R-:W-:Y:S01]  /*43a0*/  IMAD.IADD R17, R17, 0x1, R3.reuse ;  /* 0x0000000111117824 */ /* 0x100fe200078e0203 */
[----:B------:R-:W-:-:S04]  /*43b0*/  PRMT R3, RZ, 0x7610, R3 ;  /* 0x00007610ff037816 */ /* 0x000fc80000000003 */
[----:B------:R-:W-:-:S13]  /*43c0*/  ISETP.GE.U32.AND.EX P0, PT, R17, UR5, PT, P0 ;  /* 0x0000000511007c0c */ /* 0x000fda000bf06100 */
[----:B------:R-:W-:Y:S05]  /*43d0*/  @P0 BRA `(.L_x_98) ;  /* 0x0000000400640947 */ /* 0x000fea0003800000 */
[----:B---3--:R-:W0:Y:S01]  /*43e0*/  S2R R12, SR_CTAID.X ;  /* 0x00000000000c7919 */ /* 0x008e220000002500 */
[----:B-12-4-:R-:W1:Y:S01]  /*43f0*/  LDC.64 R10, c[0x0][0x628] ;  /* 0x00018a00ff0a7b82 */ /* 0x016e620000000a00 */
[----:B------:R-:W-:Y:S01]  /*4400*/  ULDC UR4, c[0x0][0x150] ;  /* 0x0000540000047ab9 */ /* 0x000fe20000000800 */
[----:B------:R-:W-:Y:S01]  /*4410*/  IMAD.MOV.U32 R8, RZ, RZ, R16 ;  /* 0x000000ffff087224 */ /* 0x000fe200078e0010 */
[----:B-----5:R-:W2:Y:S01]  /*4420*/  S2R R24, SR_CTAID.Y ;  /* 0x0000000000187919 */ /* 0x020ea20000002600 */
[----:B------:R-:W-:-:S04]  /*4430*/  IMAD.MOV.U32 R9, RZ, RZ, R17 ;  /* 0x000000ffff097224 */ /* 0x000fc800078e0011 */
[----:B------:R-:W3:Y:S08]  /*4440*/  LDC R21, c[0x0][0x144] ;  /* 0x00005100ff157b82 */ /* 0x000ef00000000800 */
[----:B------:R-:W4:Y:S08]  /*4450*/  LDC R0, c[0x0][0x630] ;  /* 0x00018c00ff007b82 */ /* 0x000f300000000800 */
[----:B------:R-:W2:Y:S01]  /*4460*/  LDC.64 R14, c[0x0][0x620] ;  /* 0x00018800ff0e7b82 */ /* 0x000ea20000000a00 */
[----:B-1----:R-:W-:-:S04]  /*4470*/  ISETP.NE.U32.AND P0, PT, R10, RZ, PT ;  /* 0x000000ff0a00720c */ /* 0x002fc80003f05070 */
[----:B------:R-:W-:Y:S02]  /*4480*/  ISETP.NE.AND.EX P0, PT, R11, RZ, PT, P0 ;  /* 0x000000ff0b00720c */ /* 0x000fe40003f05300 */
[----:B0-----:R-:W-:-:S05]  /*4490*/  I2FP.F32.U32 R3, R12 ;  /* 0x0000000c00037245 */ /* 0x001fca0000201000 */
[----:B------:R-:W-:-:S04]  /*44a0*/  FMUL R3, R3, UR4 ;  /* 0x0000000403037c20 */ /* 0x000fc80008400000 */
[----:B------:R0:W1:Y:S02]  /*44b0*/  F2I.U32.TRUNC.NTZ R20, R3 ;  /* 0x0000000300147305 */ /* 0x000064000020f000 */
[----:B---34-:R-:W-:Y:S05]  /*44c0*/  @!P0 BRA `(.L_x_99) ;  /* 0x0000000000288947 */ /* 0x018fea0003800000 */
[----:B0-----:R-:W0:Y:S02]  /*44d0*/  LDC R3, c[0x0][0x634] ;  /* 0x00018d00ff037b82 */ /* 0x001e240000000800 */
        /* <DEDUP_REMOVED lines=9> */
.L_x_99:
[----:B------:R-:W3:Y:S01]  /*4570*/  LDC.64 R28, c[0x0][0x640] ;  /* 0x00019000ff1c7b82 */ /* 0x000ee20000000a00 */
[-CC-:B------:R-:W-:Y:S01]  /*4580*/  SHF.R.U64 R57, R8, R0.reuse, R9.reuse ;  /* 0x0000000008397219 */ /* 0x180fe20000001209 */
[----:B-1----:R-:W-:Y:S01]  /*4590*/  IMAD.MOV R20, RZ, RZ, -R20 ;  /* 0x000000ffff147224 */ /* 0x002fe200078e0a14 */
[----:B------:R-:W-:Y:S01]  /*45a0*/  SHF.R.U32.HI R0, RZ, R0, R9 ;  /* 0x00000000ff007219 */ /* 0x000fe20000011609 */
[----:B------:R-:W-:Y:S01]  /*45b0*/  ULDC UR4, c[0x0][0x154] ;  /* 0x0000550000047ab9 */ /* 0x000fe20000000800 */
[----:B0-----:R-:W-:Y:S01]  /*45c0*/  IADD3 R3, P0, RZ, -R57, RZ ;  /* 0x80000039ff037210 */ /* 0x001fe20007f1e0ff */
[----:B------:R-:W-:Y:S02]  /*45d0*/  IMAD R21, R21, R20, R12 ;  /* 0x0000001415157224 */ /* 0x000fe400078e020c */
[----:B------:R-:W0:Y:S01]  /*45e0*/  LDC R6, c[0x0][0x618] ;  /* 0x00018600ff067b82 */ /* 0x000e220000000800 */
[----:B------:R-:W-:Y:S02]  /*45f0*/  IMAD.MOV.U32 R7, RZ, RZ, 0x1 ;  /* 0x00000001ff077424 */ /* 0x000fe400078e00ff */
[----:B------:R-:W-:-:S04]  /*4600*/  IMAD.X R5, RZ, RZ, ~R0, P0 ;  /* 0x000000ffff057224 */ /* 0x000fc800000e0e00 */
[-C--:B--2---:R-:W-:Y:S01]  /*4610*/  IMAD R0, R5, R14.reuse, RZ ;  /* 0x0000000e05007224 */ /* 0x084fe200078e02ff */
[----:B------:R-:W1:Y:S01]  /*4620*/  LDC R8, c[0x0][0x608] ;  /* 0x00018200ff087b82 */ /* 0x000e620000000800 */
[----:B------:R-:W-:-:S04]  /*4630*/  IMAD.WIDE.U32 R4, R3, R14, R16 ;  /* 0x0000000e03047225 */ /* 0x000fc800078e0010 */
[----:B------:R-:W-:Y:S01]  /*4640*/  IMAD R3, R3, R15, R0 ;  /* 0x0000000f03037224 */ /* 0x000fe200078e0200 */
[----:B------:R-:W-:Y:S02]  /*4650*/  I2FP.F32.U32 R0, R24 ;  /* 0x0000001800007245 */ /* 0x000fe40000201000 */
[----:B------:R-:W2:Y:S01]  /*4660*/  LDC R26, c[0x0][0x658] ;  /* 0x00019600ff1a7b82 */ /* 0x000ea20000000800 */
[----:B------:R-:W-:Y:S01]  /*4670*/  IMAD.IADD R3, R5, 0x1, R3 ;  /* 0x0000000105037824 */ /* 0x000fe200078e0203 */
[----:B---3--:R-:W-:Y:S01]  /*4680*/  ISETP.NE.U32.AND P0, PT, R28, RZ, PT ;  /* 0x000000ff1c00720c */ /* 0x008fe20003f05070 */
[----:B------:R-:W-:Y:S01]  /*4690*/  FMUL R0, R0, UR4 ;  /* 0x0000000400007c20 */ /* 0x000fe20008400000 */
[----:B------:R-:W-:Y:S02]  /*46a0*/  IMAD.MOV.U32 R5, RZ, RZ, -0x1 ;  /* 0xffffffffff057424 */ /* 0x000fe400078e00ff */
[----:B------:R-:W-:Y:S01]  /*46b0*/  ISETP.NE.AND.EX P0, PT, R29, RZ, PT, P0 ;  /* 0x000000ff1d00720c */ /* 0x000fe20003f05300 */
[----:B------:R3:W4:Y:S01]  /*46c0*/  F2I.U32.TRUNC.NTZ R13, R0 ;  /* 0x00000000000d7305 */ /* 0x000722000020f000 */
[----:B------:R-:W3:Y:S01]  /*46d0*/  LDC R15, c[0x0][0x148] ;  /* 0x00005200ff0f7b82 */ /* 0x000ee20000000800 */
[----:B0-----:R-:W-:-:S02]  /*46e0*/  SHF.R.U64 R12, R4, R6, R3 ;  /* 0x00000006040c7219 */ /* 0x001fc40000001203 */
[----:B------:R-:W-:-:S05]  /*46f0*/  SHF.R.U32.HI R3, RZ, R6, R3 ;  /* 0x00000006ff037219 */ /* 0x000fca0000011603 */
[----:B------:R-:W0:Y:S01]  /*4700*/  LDC R20, c[0x0][0x600] ;  /* 0x00018000ff147b82 */ /* 0x000e220000000800 */
[-CC-:B-1----:R-:W-:Y:S02]  /*4710*/  SHF.R.U64 R10, R12, R8.reuse, R3.reuse ;  /* 0x000000080c0a7219 */ /* 0x182fe40000001203 */
[----:B------:R-:W-:-:S05]  /*4720*/  SHF.R.U32.HI R3, RZ, R8, R3 ;  /* 0x00000008ff037219 */ /* 0x000fca0000011603 */
[----:B------:R-:W1:Y:S01]  /*4730*/  LDC R27, c[0x0][0x648] ;  /* 0x00019200ff1b7b82 */ /* 0x000e620000000800 */
[-C--:B--2---:R-:W-:Y:S02]  /*4740*/  SHF.L.U32 R4, R5, R26.reuse, RZ ;  /* 0x0000001a05047219 */ /* 0x084fe400000006ff */
[-CC-:B------:R-:W-:Y:S02]  /*4750*/  SHF.R.U64 R14, R10, R26.reuse, R3.reuse ;  /* 0x0000001a0a0e7219 */ /* 0x180fe40000001203 */
[----:B------:R-:W-:Y:S02]  /*4760*/  SHF.R.U32.HI R5, RZ, R26, R3 ;  /* 0x0000001aff057219 */ /* 0x000fe40000011603 */
[----:B------:R-:W-:Y:S01]  /*4770*/  LOP3.LUT R25, RZ, R4, RZ, 0x33, !PT ;  /* 0x00000004ff197212 */ /* 0x000fe200078e33ff */
[----:B------:R-:W2:Y:S01]  /*4780*/  LDC R30, c[0x0][0x638] ;  /* 0x00018e00ff1e7b82 */ /* 0x000ea20000000800 */
[----:B------:R-:W-:Y:S01]  /*4790*/  SHF.L.U32 R26, R7, R26, RZ ;  /* 0x0000001a071a7219 */ /* 0x000fe200000006ff */
[----:B------:R-:W-:-:S06]  /*47a0*/  IMAD.MOV.U32 R4, RZ, RZ, R14 ;  /* 0x000000ffff047224 */ /* 0x000fcc00078e000e */
[----:B------:R-:W0:Y:S01]  /*47b0*/  LDC R31, c[0x0][0x610] ;  /* 0x00018400ff1f7b82 */ /* 0x000e220000000800 */
[----:B----4-:R-:W-:Y:S05]  /*47c0*/  @!P0 BRA `(.L_x_100) ;  /* 0x0000000000288947 */ /* 0x010fea0003800000 */
        /* <DEDUP_REMOVED lines=10> */
.L_x_100:
[----:B------:R-:W-:Y:S01]  /*4870*/  ISETP.NE.AND P0, PT, R2, 0x1, PT ;  /* 0x000000010200780c */ /* 0x000fe20003f05270 */
[----:B0-----:R-:W-:Y:S01]  /*4880*/  VIADD R7, R20, 0xffffffff ;  /* 0xffffffff14077836 */ /* 0x001fe20000000000 */
[----:B-1-3--:R-:W-:Y:S01]  /*4890*/  SHF.R.U64 R0, R4, R27, R5 ;  /* 0x0000001b04007219 */ /* 0x00afe20000001205 */
[----:B------:R-:W-:Y:S01]  /*48a0*/  IMAD.MOV R13, RZ, RZ, -R13 ;  /* 0x000000ffff0d7224 */ /* 0x000fe200078e0a0d */
[----:B------:R-:W-:Y:S01]  /*48b0*/  LOP3.LUT R5, R10, R25, RZ, 0xc0, !PT ;  /* 0x000000190a057212 */ /* 0x000fe200078ec0ff */
[----:B------:R-:W-:Y:S01]  /*48c0*/  IMAD.MOV.U32 R4, RZ, RZ, 0x1 ;  /* 0x00000001ff047424 */ /* 0x000fe200078e00ff */
[----:B------:R-:W-:Y:S01]  /*48d0*/  LOP3.LUT R12, R12, R7, RZ, 0xc0, !PT ;  /* 0x000000070c0c7212 */ /* 0x000fe200078ec0ff */
[----:B------:R-:W-:Y:S02]  /*48e0*/  IMAD.MOV R3, RZ, RZ, -R0 ;  /* 0x000000ffff037224 */ /* 0x000fe400078e0a00 */
[----:B------:R-:W-:Y:S02]  /*48f0*/  IMAD R0, R26, R0, R5 ;  /* 0x000000001a007224 */ /* 0x000fe400078e0205 */
[----:B--2---:R-:W-:-:S02]  /*4900*/  IMAD R3, R3, R30, R14 ;  /* 0x0000001e03037224 */ /* 0x004fc400078e020e */
[----:B------:R-:W-:Y:S02]  /*4910*/  @P0 IMAD R21, R15, R13, R24 ;  /* 0x0000000d0f150224 */ /* 0x000fe400078e0218 */
[----:B------:R-:W-:Y:S01]  /*4920*/  IMAD R5, R3, R20, R12 ;  /* 0x0000001403057224 */ /* 0x000fe200078e020c */
[----:B------:R-:W-:Y:S01]  /*4930*/  PRMT R3, R4, 0x7610, R3 ;  /* 0x0000761004037816 */ /* 0x000fe20000000003 */
[----:B------:R-:W-:-:S05]  /*4940*/  IMAD R0, R0, R31, R21 ;  /* 0x0000001f00007224 */ /* 0x000fca00078e0215 */
[----:B------:R-:W-:Y:S02]  /*4950*/  SEL R61, R5, R0, !P0 ;  /* 0x00000000053d7207 */ /* 0x000fe40004000000 */
[----:B------:R-:W-:-:S07]  /*4960*/  SEL R0, R0, R5, !P0 ;  /* 0x0000000500007207 */ /* 0x000fce0004000000 */
.L_x_98:
[----:B------:R-:W-:Y:S01]  /*4970*/  LOP3.LUT P0, RZ, R3, 0xff, RZ, 0xc0, !PT ;  /* 0x000000ff03ff7812 */ /* 0x000fe2000780c0ff */
[----:B------:R-:W-:-:S12]  /*4980*/  IMAD.MOV.U32 R60, RZ, RZ, R0 ;  /* 0x000000ffff3c7224 */ /* 0x000fd800078e0000 */
[----:B------:R-:W-:Y:S05]  /*4990*/  @P0 BRA `(.L_x_101) ;  /* 0xffffffc8002c0947 */ /* 0x000fea000383ffff */
[----:B------:R-:W-:Y:S05]  /*49a0*/  EXIT ;  /* 0x000000000000794d */ /* 0x000fea0003800000 */
.L_x_8:
[----:B0-----:R-:W-:Y:S01]  /*49b0*/  ULDC.64 UR4, c[0x0][0x650] ;  /* 0x0001940000047ab9 */ /* 0x001fe20000000a00 */
        /* <DEDUP_REMOVED lines=25> */
.L_x_103:
[----:B------:R-:W0:Y:S01]  /*4b50*/  LDC.64 R28, c[0x0][0x640] ;  /* 0x00019000ff1c7b82 */ /* 0x000e220000000a00 */
[-CC-:B------:R-:W-:Y:S01]  /*4b60*/  SHF.R.U64 R22, R12, R6.reuse, R13.reuse ;  /* 0x000000060c167219 */ /* 0x180fe2000000120d */
[----:B------:R-:W-:Y:S01]  /*4b70*/  IMAD.MOV.U32 R30, RZ, RZ, 0x1 ;  /* 0x00000001ff1e7424 */ /* 0x000fe200078e00ff */
[----:B------:R-:W-:Y:S02]  /*4b80*/  SHF.R.U32.HI R6, RZ, R6, R13 ;  /* 0x00000006ff067219 */ /* 0x000fe4000001160d */
        /* <DEDUP_REMOVED lines=8> */
[----:B------:R-:W-:Y:S01]  /*4c10*/  IMAD.IADD R9, R9, 0x1, R11 ;  /* 0x0000000109097824 */ /* 0x000fe200078e020b */
[----:B0-----:R-:W-:-:S04]  /*4c20*/  ISETP.NE.U32.AND P0, PT, R28, RZ, PT ;  /* 0x000000ff1c00720c */ /* 0x001fc80003f05070 */
[----:B------:R-:W-:Y:S02]  /*4c30*/  ISETP.NE.AND.EX P0, PT, R29, RZ, PT, P0 ;  /* 0x000000ff1d00720c */ /* 0x000fe40003f05300 */
[----:B------:R-:W0:Y:S01]  /*4c40*/  LDC R20, c[0x0][0x600] ;  /* 0x00018000ff147b82 */ /* 0x000e220000000800 */
[-CC-:B-1----:R-:W-:Y:S01]  /*4c50*/  SHF.R.U64 R14, R8, R10.reuse, R9.reuse ;  /* 0x0000000a080e7219 */ /* 0x182fe20000001209 */
[----:B------:R-:W-:Y:S01]  /*4c60*/  IMAD.MOV.U32 R8, RZ, RZ, -0x1 ;  /* 0xffffffffff087424 */ /* 0x000fe200078e00ff */
[----:B------:R-:W-:-:S05]  /*4c70*/  SHF.R.U32.HI R9, RZ, R10, R9 ;  /* 0x0000000aff097219 */ /* 0x000fca0000011609 */
[----:B------:R-:W1:Y:S01]  /*4c80*/  LDC R24, c[0x0][0x648] ;  /* 0x00019200ff187b82 */ /* 0x000e620000000800 */
[-CC-:B--2---:R-:W-:Y:S02]  /*4c90*/  SHF.R.U64 R23, R14, R12.reuse, R9.reuse ;  /* 0x0000000c0e177219 */ /* 0x184fe40000001209 */
[----:B------:R-:W-:-:S05]  /*4ca0*/  SHF.R.U32.HI R6, RZ, R12, R9 ;  /* 0x0000000cff067219 */ /* 0x000fca0000011609 */
[----:B------:R-:W2:Y:S01]  /*4cb0*/  LDC R26, c[0x0][0x638] ;  /* 0x00018e00ff1a7b82 */ /* 0x000ea20000000800 */
[-C--:B---3--:R-:W-:Y:S02]  /*4cc0*/  SHF.L.U32 R8, R8, R27.reuse, RZ ;  /* 0x0000001b08087219 */ /* 0x088fe400000006ff */
[-CC-:B------:R-:W-:Y:S02]  /*4cd0*/  SHF.R.U64 R25, R23, R27.reuse, R6.reuse ;  /* 0x0000001b17197219 */ /* 0x180fe40000001206 */
[----:B------:R-:W-:Y:S02]  /*4ce0*/  LOP3.LUT R32, RZ, R8, RZ, 0x33, !PT ;  /* 0x00000008ff207212 */ /* 0x000fe400078e33ff */
[----:B------:R-:W-:Y:S01]  /*4cf0*/  SHF.R.U32.HI R9, RZ, R27, R6 ;  /* 0x0000001bff097219 */ /* 0x000fe20000011606 */
[----:B------:R-:W3:Y:S01]  /*4d00*/  LDC R31, c[0x0][0x610] ;  /* 0x00018400ff1f7b82 */ /* 0x000ee20000000800 */
[----:B------:R-:W-:Y:S01]  /*4d10*/  IMAD.MOV.U32 R8, RZ, RZ, R25 ;  /* 0x000000ffff087224 */ /* 0x000fe200078e0019 */
[----:B------:R-:W-:Y:S06]  /*4d20*/  @!P0 BRA `(.L_x_104) ;  /* 0x0000000000288947 */ /* 0x000fec0003800000 */
        /* <DEDUP_REMOVED lines=10> */
.L_x_104:
[----:B------:R-:W-:Y:S02]  /*4dd0*/  ISETP.NE.AND P0, PT, R2, 0x1, PT ;  /* 0x000000010200780c */ /* 0x000fe40003f05270 */
[----:B-1----:R-:W-:Y:S01]  /*4de0*/  SHF.R.U64 R6, R8, R24, R9 ;  /* 0x0000001808067219 */ /* 0x002fe20000001209 */
[----:B0-----:R-:W-:Y:S01]  /*4df0*/  VIADD R9, R20, 0xffffffff ;  /* 0xffffffff14097836 */ /* 0x001fe20000000000 */
[----:B------:R-:W-:Y:S02]  /*4e00*/  SHF.L.U32 R30, R30, R27, RZ ;  /* 0x0000001b1e1e7219 */ /* 0x000fe400000006ff */
[----:B------:R-:W-:Y:S01]  /*4e10*/  LOP3.LUT R5, R23, R32, RZ, 0xc0, !PT ;  /* 0x0000002017057212 */ /* 0x000fe200078ec0ff */
[----:B------:R-:W-:-:S04]  /*4e20*/  IMAD.MOV R8, RZ, RZ, -R6 ;  /* 0x000000ffff087224 */ /* 0x000fc800078e0a06 */
[----:B------:R-:W-:Y:S01]  /*4e30*/  IMAD R6, R30, R6, R5 ;  /* 0x000000061e067224 */ /* 0x000fe200078e0205 */
[----:B------:R-:W-:Y:S01]  /*4e40*/  LOP3.LUT R5, R14, R9, RZ, 0xc0, !PT ;  /* 0x000000090e057212 */ /* 0x000fe200078ec0ff */
[----:B------:R-:W-:Y:S02]  /*4e50*/  @P0 IMAD R3, R7, R21, R4 ;  /* 0x0000001507030224 */ /* 0x000fe400078e0204 */
[----:B--2---:R-:W-:Y:S02]  /*4e60*/  IMAD R4, R8, R26, R25 ;  /* 0x0000001a08047224 */ /* 0x004fe400078e0219 */
[----:B---3--:R-:W-:Y:S02]  /*4e70*/  IMAD R3, R6, R31, R3 ;  /* 0x0000001f06037224 */ /* 0x008fe400078e0203 */
[----:B------:R-:W-:Y:S02]  /*4e80*/  IMAD R4, R4, R20, R5 ;  /* 0x0000001404047224 */ /* 0x000fe400078e0205 */
[----:B------:R-:W-:-:S02]  /*4e90*/  IMAD.MOV.U32 R8, RZ, RZ, 0x1 ;  /* 0x00000001ff087424 */ /* 0x000fc400078e00ff */
[----:B------:R-:W-:Y:S01]  /*4ea0*/  IMAD.MOV.U32 R6, RZ, RZ, R22 ;  /* 0x000000ffff067224 */ /* 0x000fe200078e0016 */
[----:B------:R-:W-:Y:S02]  /*4eb0*/  SEL R13, R4, R3, !P0 ;  /* 0x00000003040d7207 */ /* 0x000fe40004000000 */
[----:B------:R-:W-:-:S07]  /*4ec0*/  SEL R20, R3, R4, !P0 ;  /* 0x0000000403147207 */ /* 0x000fce0004000000 */
.L_x_102:
[----:B------:R-:W-:-:S08]  /*4ed0*/  NOP ;  /* 0x0000000000007918 */ /* 0x000fd00000000000 */
[----:B------:R-:W0:-:S00]  /*4ee0*/  USETMAXREG.DEALLOC.CTAPOOL 0x28 ;  /* 0x00000028000079c8 */ /* 0x000e0000080e0500 */
[----:B0-----:R-:W-:-:S13]  /*4ef0*/  ISETP.NE.AND P0, PT, R0, RZ, PT ;  /* 0x000000ff0000720c */ /* 0x001fda0003f05270 */
[----:B------:R-:W-:Y:S05]  /*4f00*/  @P0 EXIT ;  /* 0x000000000000094d */ /* 0x000fea0003800000 */
[----:B------:R-:W-:Y:S01]  /*4f10*/  LOP3.LUT P0, RZ, R8, 0xff, RZ, 0xc0, !PT ;  /* 0x000000ff08ff7812 */ /* 0x000fe2000780c0ff */
[----:B------:R-:W-:Y:S02]  /*4f20*/  IMAD.MOV.U32 R0, RZ, RZ, 0x1 ;  /* 0x00000001ff007424 */ /* 0x000fe400078e00ff */
[----:B------:R-:W-:-:S10]  /*4f30*/  IMAD.MOV.U32 R3, RZ, RZ, RZ ;  /* 0x000000ffff037224 */ /* 0x000fd400078e00ff */
[----:B------:R-:W-:Y:S05]  /*4f40*/  @!P0 BRA `(.L_x_105) ;  /* 0x0000000c00388947 */ /* 0x000fea0003800000 */
[----:B------:R-:W0:Y:S01]  /*4f50*/  LDC R0, c[0x0][0x28c] ;  /* 0x0000a300ff007b82 */ /* 0x000e220000000800 */
[----:B------:R-:W-:Y:S01]  /*4f60*/  ULDC UR5, c[0x0][0x658] ;  /* 0x0001960000057ab9 */ /* 0x000fe20000000800 */
[----:B------:R-:W-:Y:S01]  /*4f70*/  UMOV UR7, 0xffffffff ;  /* 0xffffffff00077882 */ /* 0x000fe20000000000 */
[----:B------:R-:W-:Y:S01]  /*4f80*/  ULDC UR6, c[0x0][0xc] ;  /* 0x0000030000067ab9 */ /* 0x000fe20000000800 */
[----:B------:R-:W-:Y:S01]  /*4f90*/  USHF.L.U32 UR8, UR7, UR5, URZ ;  /* 0x0000000507087299 */ /* 0x000fe2000800063f */
[----:B------:R-:W-:Y:S01]  /*4fa0*/  BSSY B0, `(.L_x_105) ;  /* 0x00000c8000007945 */ /* 0x000fe20003800000 */
[----:B------:R-:W-:Y:S01]  /*4fb0*/  UMOV UR9, 0x1 ;  /* 0x0000000100097882 */ /* 0x000fe20000000000 */
[----:B------:R-:W-:Y:S01]  /*4fc0*/  ULDC UR7, c[0x0][0x10] ;  /* 0x0000040000077ab9 */ /* 0x000fe20000000800 */
[----:B------:R-:W1:Y:S01]  /*4fd0*/  S2UR UR10, SR_CgaCtaId ;  /* 0x00000000000a79c3 */ /* 0x000e620000008800 */
[----:B------:R-:W-:Y:S01]  /*4fe0*/  UIMAD.WIDE.U32 UR6, UR6, UR7, URZ ;  /* 0x00000007060672a5 */ /* 0x000fe2000f8e003f */
[----:B------:R-:W-:Y:S01]  /*4ff0*/  IMAD.MOV.U32 R9, RZ, RZ, 0x1 ;  /* 0x00000001ff097424 */ /* 0x000fe200078e00ff */
[----:B------:R-:W-:Y:S01]  /*5000*/  USHF.L.U32 UR18, UR9, UR5, URZ ;  /* 0x0000000509127299 */ /* 0x000fe2000800063f */
[----:B------:R-:W-:Y:S01]  /*5010*/  LOP3.LUT R8, R19, 0x2, RZ, 0xfc, !PT ;  /* 0x0000000213087812 */ /* 0x000fe200078efcff */
[----:B------:R-:W-:Y:S01]  /*5020*/  ULDC UR4, c[0x0][0x600] ;  /* 0x0001800000047ab9 */ /* 0x000fe20000000800 */
[----:B------:R-:W-:Y:S01]  /*5030*/  ULDC UR5, c[0x0][0x14] ;  /* 0x0000050000057ab9 */ /* 0x000fe20000000800 */
[----:B------:R-:W-:-:S02]  /*5040*/  UIADD3 UR4, UR4, -0x1, URZ ;  /* 0xffffffff04047890 */ /* 0x000fc4000fffe03f */
[----:B------:R-:W-:Y:S02]  /*5050*/  UIMAD.WIDE.U32 UR20, UR6, UR5, URZ ;  /* 0x00000005061472a5 */ /* 0x000fe4000f8e003f */
[----:B------:R-:W-:Y:S02]  /*5060*/  UIMAD UR13, UR7, UR5, URZ ;  /* 0x00000005070d72a4 */ /* 0x000fe4000f8e023f */
[----:B------:R-:W-:Y:S02]  /*5070*/  ULOP3.LUT UR17, URZ, UR8, URZ, 0x33, !UPT ;  /* 0x000000083f117292 */ /* 0x000fe4000f8e333f */
[----:B------:R-:W-:Y:S01]  /*5080*/  UIADD3 UR13, UR21, UR13, URZ ;  /* 0x0000000d150d7290 */ /* 0x000fe2000fffe03f */
[----:B0-----:R-:W-:Y:S01]  /*5090*/  VIADD R0, R0, 0x3f ;  /* 0x0000003f00007836 */ /* 0x001fe20000000000 */
[----:B------:R-:W-:-:S04]  /*50a0*/  ULDC.64 UR22, c[0x0][0x198] ;  /* 0x0000660000167ab9 */ /* 0x000fc80000000a00 */
[----:B------:R-:W-:Y:S01]  /*50b0*/  SHF.R.S32.HI R3, RZ, 0x1f, R0 ;  /* 0x0000001fff037819 */ /* 0x000fe20000011400 */
[----:B-1----:R-:W-:-:S03]  /*50c0*/  IMAD.U32 R11, RZ, RZ, UR10 ;  /* 0x0000000aff0b7e24 */ /* 0x002fc6000f8e00ff */
[----:B------:R-:W-:Y:S01]  /*50d0*/  LEA.HI R3, R3, R0, RZ, 0x6 ;  /* 0x0000000003037211 */ /* 0x000fe200078f30ff */
[----:B------:R-:W-:-:S03]  /*50e0*/  IMAD.MOV.U32 R0, RZ, RZ, 0x1 ;  /* 0x00000001ff007424 */ /* 0x000fc600078e00ff */
[----:B------:R-:W-:Y:S01]  /*50f0*/  SHF.R.S32.HI R10, RZ, 0x6, R3 ;  /* 0x00000006ff0a7819 */ /* 0x000fe20000011403 */
[----:B------:R-:W-:-:S04]  /*5100*/  IMAD.MOV.U32 R3, RZ, RZ, RZ ;  /* 0x000000ffff037224 */ /* 0x000fc800078e00ff */
[----:B------:R-:W-:-:S07]  /*5110*/  VIADD R12, R10, 0x1 ;  /* 0x000000010a0c7836 */ /* 0x000fce0000000000 */
.L_x_116:
[----:B------:R-:W-:-:S03]  /*5120*/  UMOV UR5, 0xffffffff ;  /* 0xffffffff00057882 */ /* 0x000fc60000000000 */
[----:B------:R-:W-:Y:S05]  /*5130*/  BRA.DIV UR5, `(.L_x_106) ;  /* 0x0000001205587947 */ /* 0x000fea000b800000 */
[----:B------:R-:W-:-:S13]  /*5140*/  ELECT P6, URZ, PT ;  /* 0x00000000003f782f */ /* 0x000fda00038c0000 */
.L_x_132:
[----:B------:R-:W0:Y:S01]  /*5150*/  LDC R4, c[0x0][0x28c] ;  /* 0x0000a300ff047b82 */ /* 0x000e220000000800 */
[----:B------:R-:W-:Y:S01]  /*5160*/  BSSY B1, `(.L_x_107) ;  /* 0x0000039000017945 */ /* 0x000fe20003800000 */
[----:B0-----:R-:W-:-:S13]  /*5170*/  ISETP.LT.OR P6, PT, R4, 0x1, !P6 ;  /* 0x000000010400780c */ /* 0x001fda00077c1670 */
[----:B------:R-:W-:Y:S05]  /*5180*/  @P6 BRA `(.L_x_108) ;  /* 0x0000000000d86947 */ /* 0x000fea0003800000 */
[----:B------:R-:W-:Y:S02]  /*5190*/  IMAD R20, R20, 0x8, R11 ;  /* 0x0000000814147824 */ /* 0x000fe400078e020b */
[----:B------:R-:W-:Y:S02]  /*51a0*/  IMAD.SHL.U32 R15, R13, 0x40, RZ ;  /* 0x000000400d0f7824 */ /* 0x000fe400078e00ff */
[----:B------:R-:W-:Y:S02]  /*51b0*/  IMAD.MOV.U32 R21, RZ, RZ, RZ ;  /* 0x000000ffff157224 */ /* 0x000fe400078e00ff */
[----:B------:R-:W-:Y:S02]  /*51c0*/  IMAD.MOV.U32 R4, RZ, RZ, R12 ;  /* 0x000000ffff047224 */ /* 0x000fe400078e000c */
[----:B------:R-:W-:Y:S02]  /*51d0*/  IMAD.MOV.U32 R5, RZ, RZ, R0 ;  /* 0x000000ffff057224 */ /* 0x000fe400078e0000 */
[----:B------:R-:W-:-:S02]  /*51e0*/  IMAD.MOV.U32 R7, RZ, RZ, R3 ;  /* 0x000000ffff077224 */ /* 0x000fc400078e0003 */
[----:B------:R-:W-:-:S07]  /*51f0*/  IMAD.SHL.U32 R20, R20, 0x10, RZ ;  /* 0x0000001014147824 */ /* 0x000fce00078e00ff */
.L_x_111:
[----:B------:R-:W0:Y:S01]  /*5200*/  S2UR UR5, SR_CgaCtaId ;  /* 0x00000000000579c3 */ /* 0x000e220000008800 */
[----:B------:R-:W-:Y:S02]  /*5210*/  MOV R14, 0x400 ;  /* 0x00000400000e7802 */ /* 0x000fe40000000f00 */
[----:B------:R-:W-:Y:S02]  /*5220*/  SHF.L.U32 R13, R5, 0x1f, RZ ;  /* 0x0000001f050d7819 */ /* 0x000fe400000006ff */
[----:B------:R-:W-:Y:S01]  /*5230*/  LOP3.LUT P1, RZ, R18, 0x7f, RZ, 0xc0, !PT ;  /* 0x0000007f12ff7812 */ /* 0x000fe2000782c0ff */
[----:B0-----:R-:W-:-:S05]  /*5240*/  IMAD.U32 R11, RZ, RZ, UR5 ;  /* 0x00000005ff0b7e24 */ /* 0x001fca000f8e00ff */
[----:B------:R-:W-:-:S07]  /*5250*/  LEA R24, R11, R14, 0x18 ;  /* 0x0000000e0b187211 */ /* 0x000fce00078ec0ff */
[----:B------:R-:W0:Y:S01]  /*5260*/  @!P1 LDC R14, c[0x0][0x500] ;  /* 0x00014000ff0e9b82 */ /* 0x000e220000000800 */
[----:B------:R-:W-:-:S04]  /*5270*/  IMAD R22, R7, 0x8, R24 ;  /* 0x0000000807167824 */ /* 0x000fc800078e0218 */
[----:B------:R-:W1:Y:S02]  /*5280*/  SYNCS.PHASECHK.TRANS64.TRYWAIT P0, [R22+URZ+0x48], R13 ;  /* 0x0000480d160075a7 */ /* 0x000e64000800017f */
[----:B-1----:R-:W-:Y:S05]  /*5290*/  @!P0 BRA `(.L_x_109) ;  /* 0x0000001000208947 */ /* 0x002fea0003800000 */
.L_x_133:
[----:B-1----:R-:W-:Y:S01]  /*52a0*/  PRMT R13, R8, 0x9910, RZ ;  /* 0x00009910080d7816 */ /* 0x002fe200000000ff */
[----:B0-----:R0:W-:Y:S03]  /*52b0*/  @!P1 SYNCS.ARRIVE.TRANS64 RZ, [R22+URZ], R14 ;  /* 0x0000000e16ff99a7 */ /* 0x0011e6000800003f */
[----:B------:R-:W-:-:S13]  /*52c0*/  ISETP.NE.AND P0, PT, R13, 0x2, PT ;  /* 0x000000020d00780c */ /* 0x000fda0003f05270 */
[----:B0-----:R-:W-:Y:S05]  /*52d0*/  @P0 BRA `(.L_x_110) ;  /* 0x0000000000040947 */ /* 0x001fea0003800000 */
[----:B------:R-:W-:Y:S01]  /*52e0*/  BPT.TRAP 0x1 ;  /* 0x000000040000795c */ /* 0x000fe20000300000 */
.L_x_110:
[----:B------:R-:W-:Y:S01]  /*52f0*/  IMAD.SHL.U32 R14, R7, 0x2000, RZ ;  /* 0x00002000070e7824 */ /* 0x000fe200078e00ff */
[----:B------:R-:W-:Y:S01]  /*5300*/  R2UR UR9, R22 ;  /* 0x00000000160972ca */ /* 0x000fe200000e0000 */
[----:B------:R-:W-:Y:S01]  /*5310*/  VIADD R4, R4, 0xffffffff ;  /* 0xffffffff04047836 */ /* 0x000fe20000000000 */
[----:B------:R-:W-:Y:S01]  /*5320*/  R2UR UR11, R20 ;  /* 0x00000000140b72ca */ /* 0x000fe200000e0000 */
[--C-:B------:R-:W-:Y:S01]  /*5330*/  IMAD R13, R11, 0x400, R14.reuse ;  /* 0x000004000b0d7824 */ /* 0x100fe200078e020e */
[----:B------:R-:W-:Y:S01]  /*5340*/  IADD3 R14, R24, 0x24180, R14 ;  /* 0x00024180180e7810 */ /* 0x000fe20007ffe00e */
[----:B------:R-:W-:Y:S01]  /*5350*/  UIADD3 UR6, UP0, UR22, 0xf0, URZ ;  /* 0x000000f016067890 */ /* 0x000fe2000ff1e03f */
[----:B------:R-:W-:Y:S01]  /*5360*/  R2UR UR10, R21 ;  /* 0x00000000150a72ca */ /* 0x000fe200000e0000 */
[----:B------:R-:W-:Y:S01]  /*5370*/  IMAD R13, R13, 0x2, R24 ;  /* 0x000000020d0d7824 */ /* 0x000fe200078e0218 */
[----:B------:R-:W-:Y:S01]  /*5380*/  R2UR UR12, R6 ;  /* 0x00000000060c72ca */ /* 0x000fe200000e0000 */
[----:B------:R-:W-:Y:S01]  /*5390*/  UIADD3 UR24, UP1, UR22, 0x1f0, URZ ;  /* 0x000001f016187890 */ /* 0x000fe2000ff3e03f */
[----:B------:R-:W-:Y:S01]  /*53a0*/  R2UR UR16, R14 ;  /* 0x000000000e1072ca */ /* 0x000fe200000e0000 */
[----:B------:R-:W-:Y:S01]  /*53b0*/  UIADD3.X UR7, URZ, UR23, URZ, UP0, !UPT ;  /* 0x000000173f077290 */ /* 0x000fe200087fe43f */
[----:B------:R-:W-:Y:S01]  /*53c0*/  R2UR UR5, R13 ;  /* 0x000000000d0572ca */ /* 0x000fe200000e0000 */
[----:B------:R-:W-:Y:S01]  /*53d0*/  VIADD R7, R7, 0x1 ;  /* 0x0000000107077836 */ /* 0x000fe20000000000 */
[----:B------:R-:W-:Y:S01]  /*53e0*/  R2UR UR19, R15 ;  /* 0x000000000f1372ca */ /* 0x000fe200000e0000 */
[----:B------:R-:W-:Y:S01]  /*53f0*/  UIADD3.X UR25, URZ, UR23, URZ, UP1, !UPT ;  /* 0x000000173f197290 */ /* 0x000fe20008ffe43f */
[----:B------:R-:W-:Y:S01]  /*5400*/  ISETP.GT.AND P1, PT, R4, 0x1, PT ;  /* 0x000000010400780c */ /* 0x000fe20003f24270 */
[----:B------:R-:W-:Y:S01]  /*5410*/  UMOV UR14, 0x0 ;  /* 0x00000000000e7882 */ /* 0x000fe20000000000 */
[----:B------:R-:W-:Y:S01]  /*5420*/  UMOV UR15, 0x10000000 ;  /* 0x10000000000f7882 */ /* 0x000fe20000000000 */
[----:B------:R-:W-:Y:S01]  /*5430*/  ISETP.NE.AND P0, PT, R7, 0x9, PT ;  /* 0x000000090700780c */ /* 0x000fe20003f05270 */
[----:B------:R-:W-:-:S03]  /*5440*/  VIADD R21, R21, 0x40 ;  /* 0x0000004015157836 */ /* 0x000fc60000000000 */
[----:B------:R-:W-:Y:S02]  /*5450*/  SEL R14, RZ, 0x1, P0 ;  /* 0x00000001ff0e7807 */ /* 0x000fe40000000000 */
[----:B------:R-:W-:Y:S01]  /*5460*/  UIADD3 UR8, UR5, 0x180, URZ ;  /* 0x0000018005087890 */ /* 0x000fe2000fffe03f */
[----:B------:R-:W-:Y:S02]  /*5470*/  SEL R7, R7, RZ, P0 ;  /* 0x000000ff07077207 */ /* 0x000fe40000000000 */
[----:B------:R-:W-:Y:S01]  /*5480*/  UMOV UR5, 0xff0000 ;  /* 0x00ff000000057882 */ /* 0x000fe20000000000 */
[----:B------:R-:W-:-:S05]  /*5490*/  LOP3.LUT R5, R5, R14, RZ, 0x3c, !PT ;  /* 0x0000000e05057212 */ /* 0x000fca00078e3cff */
[----:B------:R0:W-:Y:S02]  /*54a0*/  UTMALDG.3D.MULTICAST [UR8], [UR6], UR5, desc[UR14] ;  /* 0x00000e08060073b4 */ /* 0x0001e40008011805 */
[----:B0-----:R-:W-:Y:S01]  /*54b0*/  UMOV UR8, UR16 ;  /* 0x0000001000087c82 */ /* 0x001fe20008000000 */
[----:B------:R-:W-:Y:S02]  /*54c0*/  UMOV UR11, UR19 ;  /* 0x00000013000b7c82 */ /* 0x000fe40008000000 */
[----:B------:R0:W-:Y:S02]  /*54d0*/  UTMALDG.3D [UR8], [UR24], desc[UR14] ;  /* 0x00000e08180075b4 */ /* 0x0001e40008011000 */
[----:B0-----:R-:W-:Y:S05]  /*54e0*/  @P1 BRA `(.L_x_111) ;  /* 0xfffffffc00441947 */ /* 0x001fea000383ffff */
.L_x_108:
[----:B------:R-:W-:Y:S05]  /*54f0*/  BSYNC B1 ;  /* 0x0000000000017941 */ /* 0x000fea0003800000 */
.L_x_107:
[----:B------:R-:W-:Y:S01]  /*5500*/  LOP3.LUT P1, RZ, R9, 0xff, RZ, 0xc0, !PT ;  /* 0x000000ff09ff7812 */ /* 0x000fe2000782c0ff */
[C---:B------:R-:W-:Y:S01]  /*5510*/  IMAD.IADD R6, R10.reuse, 0x1, R3 ;  /* 0x000000010a067824 */ /* 0x040fe200078e0203 */
[----:B------:R-:W-:Y:S01]  /*5520*/  ULDC.64 UR6, c[0x0][0x650] ;  /* 0x0001940000067ab9 */ /* 0x000fe20000000a00 */
[----:B------:R-:W-:Y:S01]  /*5530*/  ISETP.GE.U32.AND P2, PT, R10, 0x9, PT ;  /* 0x000000090a00780c */ /* 0x000fe20003f46070 */
[----:B------:R-:W-:Y:S01]  /*5540*/  BSSY B1, `(.L_x_112) ;  /* 0x000006b000017945 */ /* 0x000fe20003800000 */
[----:B------:R-:W-:Y:S01]  /*5550*/  IMAD.MOV.U32 R20, RZ, RZ, -0x1 ;  /* 0xffffffffff147424 */ /* 0x000fe200078e00ff */
[----:B------:R-:W-:Y:S01]  /*5560*/  ISETP.GT.U32.AND P0, PT, R6, 0x8, PT ;  /* 0x000000080600780c */ /* 0x000fe20003f04070 */
[----:B------:R-:W-:Y:S01]  /*5570*/  IMAD.MOV.U32 R13, RZ, RZ, -0x1 ;  /* 0xffffffffff0d7424 */ /* 0x000fe200078e00ff */
[----:B------:R-:W-:Y:S02]  /*5580*/  PRMT R9, RZ, 0x7610, R9 ;  /* 0x00007610ff097816 */ /* 0x000fe40000000009 */
[----:B------:R-:W-:-:S03]  /*5590*/  ISETP.LT.U32.AND P0, PT, R10, 0x9, P0 ;  /* 0x000000090a00780c */ /* 0x000fc60000701070 */
[----:B------:R-:W0:Y:S01]  /*55a0*/  @P1 S2R R11, SR_CgaCtaId ;  /* 0x00000000000b1919 */ /* 0x000e220000008800 */
[----:B------:R-:W-:-:S04]  /*55b0*/  @P1 MOV R4, 0x400 ;  /* 0x0000040000041802 */ /* 0x000fc80000000f00 */
[----:B0-----:R-:W-:Y:S01]  /*55c0*/  @P1 LEA R3, R11, R4, 0x18 ;  /* 0x000000040b031211 */ /* 0x001fe200078ec0ff */
[----:B------:R-:W-:-:S03]  /*55d0*/  IMAD.WIDE.U32 R4, R6, 0x38e38e39, RZ ;  /* 0x38e38e3906047825 */ /* 0x000fc600078e00ff */
[----:B------:R0:W-:Y:S01]  /*55e0*/  @P1 SYNCS.ARRIVE.TRANS64.A1T0 RZ, [R3+URZ+0xa8], RZ ;  /* 0x0000a8ff03ff19a7 */ /* 0x0001e2000810003f */
[----:B------:R-:W-:Y:S02]  /*55f0*/  IADD3 R16, P1, R16, UR20, RZ ;  /* 0x0000001410107c10 */ /* 0x000fe4000ff3e0ff */
[----:B------:R-:W-:Y:S02]  /*5600*/  SHF.R.U32.HI R5, RZ, 0x1, R5 ;  /* 0x00000001ff057819 */ /* 0x000fe40000011605 */
[----:B------:R-:W-:Y:S02]  /*5610*/  IADD3.X R17, R17, UR13, RZ, P1, !PT ;  /* 0x0000000d11117c10 */ /* 0x000fe40008ffe4ff */
[----:B------:R-:W-:Y:S02]  /*5620*/  PRMT R4, RZ, 0x7610, R4 ;  /* 0x00007610ff047816 */ /* 0x000fe40000000004 */
[----:B0-----:R-:W-:Y:S02]  /*5630*/  SEL R3, RZ, 0x1, !P0 ;  /* 0x00000001ff037807 */ /* 0x001fe40004000000 */
[----:B------:R-:W-:-:S02]  /*5640*/  ISETP.GE.U32.AND P0, PT, R16, UR6, PT ;  /* 0x0000000610007c0c */ /* 0x000fc4000bf06070 */
[----:B------:R-:W-:Y:S01]  /*5650*/  LOP3.LUT R0, R0, R3, RZ, 0x3c, !PT ;  /* 0x0000000300007212 */ /* 0x000fe200078e3cff */
[----:B------:R-:W-:Y:S01]  /*5660*/  IMAD R3, R5, -0x9, R6 ;  /* 0xfffffff705037824 */ /* 0x000fe200078e0206 */
[----:B------:R-:W-:Y:S01]  /*5670*/  ISETP.GE.U32.AND.EX P0, PT, R17, UR7, PT, P0 ;  /* 0x0000000711007c0c */ /* 0x000fe2000bf06100 */
[----:B------:R-:W-:Y:S01]  /*5680*/  IMAD.MOV.U32 R6, RZ, RZ, -0x1 ;  /* 0xffffffffff067424 */ /* 0x000fe200078e00ff */
[----:B------:R-:W-:-:S11]  /*5690*/  @P2 LOP3.LUT R0, R0, 0x1, R5, 0x78, !PT ;  /* 0x0000000100002812 */ /* 0x000fd600078e7805 */
[----:B------:R-:W-:Y:S05]  /*56a0*/  @P0 BRA `(.L_x_113) ;  /* 0x0000000400500947 */ /* 0x000fea0003800000 */
[----:B------:R-:W0:Y:S01]  /*56b0*/  S2R R15, SR_CTAID.X ;  /* 0x00000000000f7919 */ /* 0x000e220000002500 */
[----:B------:R-:W-:Y:S01]  /*56c0*/  ULDC.64 UR6, c[0x0][0x628] ;  /* 0x00018a0000067ab9 */ /* 0x000fe20000000a00 */
[----:B------:R-:W1:Y:S01]  /*56d0*/  LDC R20, c[0x0][0x144] ;  /* 0x00005100ff147b82 */ /* 0x000e620000000800 */
[----:B------:R-:W-:Y:S01]  /*56e0*/  ISETP.NE.U32.AND P0, PT, RZ, UR6, PT ;  /* 0x00000006ff007c0c */ /* 0x000fe2000bf05070 */
[----:B------:R-:W2:Y:S01]  /*56f0*/  S2R R13, SR_CTAID.Y ;  /* 0x00000000000d7919 */ /* 0x000ea20000002600 */
[----:B------:R-:W-:Y:S01]  /*5700*/  ULDC UR8, c[0x0][0x630] ;  /* 0x00018c0000087ab9 */ /* 0x000fe20000000800 */
[----:B------:R-:W-:Y:S01]  /*5710*/  ULDC UR9, c[0x0][0x150] ;  /* 0x0000540000097ab9 */ /* 0x000fe20000000800 */
[----:B------:R-:W-:Y:S01]  /*5720*/  ISETP.NE.AND.EX P0, PT, RZ, UR7, PT, P0 ;  /* 0x00000007ff007c0c */ /* 0x000fe2000bf05300 */
[----:B------:R-:W-:Y:S02]  /*5730*/  IMAD.MOV.U32 R4, RZ, RZ, R16 ;  /* 0x000000ffff047224 */ /* 0x000fe400078e0010 */
[----:B------:R-:W-:Y:S01]  /*5740*/  IMAD.MOV.U32 R5, RZ, RZ, R17 ;  /* 0x000000ffff057224 */ /* 0x000fe200078e0011 */
[----:B0-----:R-:W-:-:S09]  /*5750*/  I2FP.F32.U32 R22, R15 ;  /* 0x0000000f00167245 */ /* 0x001fd20000201000 */
[----:B------:R-:W-:Y:S05]  /*5760*/  @!P0 BRA `(.L_x_114) ;  /* 0x0000000000288947 */ /* 0x000fea0003800000 */
[----:B------:R-:W-:Y:S02]  /*5770*/  ULDC UR5, c[0x0][0x634] ;  /* 0x00018d0000057ab9 */ /* 0x000fe40000000800 */
[----:B------:R-:W-:-:S05]  /*5780*/  IADD3 R5, P0, R16, UR5, RZ ;  /* 0x0000000510057c10 */ /* 0x000fca000ff1e0ff */
[----:B------:R-:W-:-:S04]  /*5790*/  IMAD.X R21, RZ, RZ, R17, P0 ;  /* 0x000000ffff157224 */ /* 0x000fc800000e0611 */
[----:B------:R-:W-:-:S04]  /*57a0*/  IMAD.WIDE.U32 R6, R21, UR6, RZ ;  /* 0x0000000615067c25 */ /* 0x000fc8000f8e00ff */
[----:B------:R-:W-:-:S04]  /*57b0*/  IMAD.WIDE.U32 R6, P0, R5, UR7, R6 ;  /* 0x0000000705067c25 */ /* 0x000fc8000f800006 */
[----:B------:R-:W-:-:S04]  /*57c0*/  IMAD.WIDE.U32 R4, R5, UR6, RZ ;  /* 0x0000000605047c25 */ /* 0x000fc8000f8e00ff */
[----:B------:R-:W-:Y:S01]  /*57d0*/  IMAD.MOV.U32 R4, RZ, RZ, R7 ;  /* 0x000000ffff047224 */ /* 0x000fe200078e0007 */
[----:B------:R-:W-:Y:S01]  /*57e0*/  IADD3 RZ, P1, R5, R6, RZ ;  /* 0x0000000605ff7210 */ /* 0x000fe20007f3e0ff */
[----:B------:R-:W-:-:S04]  /*57f0*/  IMAD.X R5, RZ, RZ, RZ, P0 ;  /* 0x000000ffff057224 */ /* 0x000fc800000e06ff */
[----:B------:R-:W-:-:S08]  /*5800*/  IMAD.WIDE.U32.X R4, R21, UR7, R4, P1 ;  /* 0x0000000715047c25 */ /* 0x000fd000088e0404 */
.L_x_114:
[----:B------:R-:W-:Y:S01]  /*5810*/  FMUL R22, R22, UR9 ;  /* 0x0000000916167c20 */ /* 0x000fe20008400000 */
[--C-:B------:R-:W-:Y:S01]  /*5820*/  SHF.R.U64 R14, R4, UR8, R5.reuse ;  /* 0x00000008040e7c19 */ /* 0x100fe20008001205 */
[----:B------:R-:W-:Y:S01]  /*5830*/  ULDC.64 UR6, c[0x0][0x620] ;  /* 0x0001880000067ab9 */ /* 0x000fe20000000a00 */
[----:B------:R-:W-:Y:S01]  /*5840*/  SHF.R.U32.HI R4, RZ, UR8, R5 ;  /* 0x00000008ff047c19 */ /* 0x000fe20008011605 */
[----:B------:R-:W-:Y:S01]  /*5850*/  ULDC.64 UR8, c[0x0][0x640] ;  /* 0x0001900000087ab9 */ /* 0x000fe20000000a00 */
[----:B------:R-:W-:Y:S01]  /*5860*/  IADD3 R5, P0, RZ, -R14, RZ ;  /* 0x8000000eff057210 */ /* 0x000fe20007f1e0ff */
[----:B------:R-:W0:Y:S01]  /*5870*/  F2I.U32.TRUNC.NTZ R22, R22 ;  /* 0x0000001600167305 */ /* 0x000e22000020f000 */
[----:B------:R-:W-:-:S03]  /*5880*/  ULDC UR5, c[0x0][0x618] ;  /* 0x0001860000057ab9 */ /* 0x000fc60000000800 */
[----:B------:R-:W-:Y:S01]  /*5890*/  IMAD.X R4, RZ, RZ, ~R4, P0 ;  /* 0x000000ffff047224 */ /* 0x000fe200000e0e04 */
[----:B------:R-:W-:-:S03]  /*58a0*/  ISETP.NE.U32.AND P0, PT, RZ, UR8, PT ;  /* 0x00000008ff007c0c */ /* 0x000fc6000bf05070 */
[----:B------:R-:W-:Y:S01]  /*58b0*/  IMAD R4, R4, UR6, RZ ;  /* 0x0000000604047c24 */ /* 0x000fe2000f8e02ff */
[----:B------:R-:W-:-:S03]  /*58c0*/  ISETP.NE.AND.EX P0, PT, RZ, UR9, PT, P0 ;  /* 0x00000009ff007c0c */ /* 0x000fc6000bf05300 */
[C---:B------:R-:W-:Y:S02]  /*58d0*/  IMAD R7, R5.reuse, UR7, R4 ;  /* 0x0000000705077c24 */ /* 0x040fe4000f8e0204 */
[----:B------:R-:W-:Y:S01]  /*58e0*/  IMAD.WIDE.U32 R4, R5, UR6, R16 ;  /* 0x0000000605047c25 */ /* 0x000fe2000f8e0010 */
[----:B------:R-:W-:-:S03]  /*58f0*/  ULDC UR6, c[0x0][0x154] ;  /* 0x0000550000067ab9 */ /* 0x000fc60000000800 */
[----:B0-----:R-:W-:Y:S02]  /*5900*/  IMAD.MOV R6, RZ, RZ, -R22 ;  /* 0x000000ffff067224 */ /* 0x001fe400078e0a16 */
[----:B------:R-:W-:Y:S02]  /*5910*/  IMAD.IADD R5, R5, 0x1, R7 ;  /* 0x0000000105057824 */ /* 0x000fe400078e0207 */
[----:B-1----:R-:W-:Y:S01]  /*5920*/  IMAD R15, R20, R6, R15 ;  /* 0x00000006140f7224 */ /* 0x002fe200078e020f */
[----:B--2---:R-:W-:Y:S01]  /*5930*/  I2FP.F32.U32 R6, R13 ;  /* 0x0000000d00067245 */ /* 0x004fe20000201000 */
[----:B------:R-:W0:Y:S01]  /*5940*/  LDC R20, c[0x0][0x148] ;  /* 0x00005200ff147b82 */ /* 0x000e220000000800 */
[--C-:B------:R-:W-:Y:S02]  /*5950*/  SHF.R.U64 R21, R4, UR5, R5.reuse ;  /* 0x0000000504157c19 */ /* 0x100fe40008001205 */
[----:B------:R-:W-:Y:S01]  /*5960*/  SHF.R.U32.HI R4, RZ, UR5, R5 ;  /* 0x00000005ff047c19 */ /* 0x000fe20008011605 */
[----:B------:R-:W-:Y:S01]  /*5970*/  FMUL R6, R6, UR6 ;  /* 0x0000000606067c20 */ /* 0x000fe20008400000 */
[----:B------:R-:W-:-:S02]  /*5980*/  ULDC UR5, c[0x0][0x608] ;  /* 0x0001820000057ab9 */ /* 0x000fc40000000800 */
[--C-:B------:R-:W-:Y:S01]  /*5990*/  SHF.R.U64 R23, R21, UR5, R4.reuse ;  /* 0x0000000515177c19 */ /* 0x100fe20008001204 */
[----:B------:R1:W2:Y:S01]  /*59a0*/  F2I.U32.TRUNC.NTZ R24, R6 ;  /* 0x0000000600187305 */ /* 0x0002a2000020f000 */
[----:B------:R-:W-:Y:S01]  /*59b0*/  SHF.R.U32.HI R4, RZ, UR5, R4 ;  /* 0x00000005ff047c19 */ /* 0x000fe20008011604 */
[----:B------:R-:W-:-:S03]  /*59c0*/  ULDC UR5, c[0x0][0x658] ;  /* 0x0001960000057ab9 */ /* 0x000fc60000000800 */
[--C-:B------:R-:W-:Y:S02]  /*59d0*/  SHF.R.U64 R22, R23, UR5, R4.reuse ;  /* 0x0000000517167c19 */ /* 0x100fe40008001204 */
[----:B------:R-:W-:-:S03]  /*59e0*/  SHF.R.U32.HI R25, RZ, UR5, R4 ;  /* 0x00000005ff197c19 */ /* 0x000fc60008011604 */
[----:B------:R-:W-:Y:S02]  /*59f0*/  IMAD.MOV.U32 R4, RZ, RZ, R22 ;  /* 0x000000ffff047224 */ /* 0x000fe400078e0016 */
[----:B------:R-:W-:Y:S01]  /*5a00*/  IMAD.MOV.U32 R5, RZ, RZ, R25 ;  /* 0x000000ffff057224 */ /* 0x000fe200078e0019 */
[----:B-1----:R-:W-:Y:S06]  /*5a10*/  @!P0 BRA `(.L_x_115) ;  /* 0x0000000000288947 */ /* 0x002fec0003800000 */
        /* <DEDUP_REMOVED lines=10> */
.L_x_115:
[----:B------:R-:W-:Y:S01]  /*5ac0*/  ISETP.NE.AND P0, PT, R2, 0x1, PT ;  /* 0x000000010200780c */ /* 0x000fe20003f05270 */
[----:B------:R-:W-:Y:S01]  /*5ad0*/  ULDC UR5, c[0x0][0x648] ;  /* 0x0001920000057ab9 */ /* 0x000fe20000000800 */
[----:B------:R-:W-:Y:S01]  /*5ae0*/  LOP3.LUT R23, R23, UR17, RZ, 0xc0, !PT ;  /* 0x0000001117177c12 */ /* 0x000fe2000f8ec0ff */
[----:B--2---:R-:W-:Y:S01]  /*5af0*/  IMAD.MOV R24, RZ, RZ, -R24 ;  /* 0x000000ffff187224 */ /* 0x004fe200078e0a18 */
[----:B------:R-:W-:Y:S01]  /*5b00*/  SHF.R.U64 R4, R4, UR5, R5 ;  /* 0x0000000504047c19 */ /* 0x000fe20008001205 */
[----:B------:R-:W-:Y:S01]  /*5b10*/  ULDC UR5, c[0x0][0x638] ;  /* 0x00018e0000057ab9 */ /* 0x000fe20000000800 */
[----:B------:R-:W-:Y:S01]  /*5b20*/  LOP3.LUT R21, R21, UR4, RZ, 0xc0, !PT ;  /* 0x0000000415157c12 */ /* 0x000fe2000f8ec0ff */
[----:B------:R-:W-:Y:S01]  /*5b30*/  ULDC UR6, c[0x0][0x610] ;  /* 0x0001840000067ab9 */ /* 0x000fe20000000800 */
[----:B------:R-:W-:Y:S02]  /*5b40*/  IMAD.MOV.U32 R6, RZ, RZ, R14 ;  /* 0x000000ffff067224 */ /* 0x000fe400078e000e */
[----:B------:R-:W-:-:S02]  /*5b50*/  IMAD.MOV R5, RZ, RZ, -R4 ;  /* 0x000000ffff057224 */ /* 0x000fc400078e0a04 */
[----:B------:R-:W-:Y:S02]  /*5b60*/  IMAD R4, R4, UR18, R23 ;  /* 0x0000001204047c24 */ /* 0x000fe4000f8e0217 */
[----:B0-----:R-:W-:Y:S02]  /*5b70*/  @P0 IMAD R15, R20, R24, R13 ;  /* 0x00000018140f0224 */ /* 0x001fe400078e020d */
[----:B------:R-:W-:Y:S01]  /*5b80*/  IMAD R22, R5, UR5, R22 ;  /* 0x0000000505167c24 */ /* 0x000fe2000f8e0216 */
[----:B------:R-:W-:Y:S01]  /*5b90*/  ULDC UR5, c[0x0][0x600] ;  /* 0x0001800000057ab9 */ /* 0x000fe20000000800 */
[----:B------:R-:W-:Y:S02]  /*5ba0*/  IMAD R15, R4, UR6, R15 ;  /* 0x00000006040f7c24 */ /* 0x000fe4000f8e020f */
[----:B------:R-:W-:Y:S02]  /*5bb0*/  IMAD R22, R22, UR5, R21 ;  /* 0x0000000516167c24 */ /* 0x000fe4000f8e0215 */
[----:B------:R-:W-:-:S03]  /*5bc0*/  IMAD.MOV.U32 R4, RZ, RZ, 0x1 ;  /* 0x00000001ff047424 */ /* 0x000fc600078e00ff */
[----:B------:R-:W-:Y:S02]  /*5bd0*/  SEL R13, R22, R15, !P0 ;  /* 0x0000000f160d7207 */ /* 0x000fe40004000000 */
[----:B------:R-:W-:-:S07]  /*5be0*/  SEL R20, R15, R22, !P0 ;  /* 0x000000160f147207 */ /* 0x000fce0004000000 */
.L_x_113:
[----:B------:R-:W-:Y:S05]  /*5bf0*/  BSYNC B1 ;  /* 0x0000000000017941 */ /* 0x000fea0003800000 */
.L_x_112:
[----:B------:R-:W-:-:S13]  /*5c00*/  LOP3.LUT P0, RZ, R4, 0xff, RZ, 0xc0, !PT ;  /* 0x000000ff04ff7812 */ /* 0x000fda000780c0ff */
[----:B------:R-:W-:Y:S05]  /*5c10*/  @P0 BRA `(.L_x_116) ;  /* 0xfffffff400400947 */ /* 0x000fea000383ffff */
[----:B------:R-:W-:Y:S05]  /*5c20*/  BSYNC B0 ;  /* 0x0000000000007941 */ /* 0x000fea0003800000 */
.L_x_105:
[----:B------:R-:W-:-:S03]  /*5c30*/  UMOV UR5, 0xffffffff ;  /* 0xffffffff00057882 */ /* 0x000fc60000000000 */
[----:B------:R-:W-:Y:S05]  /*5c40*/  BRA.DIV UR5, `(.L_x_117) ;  /* 0x0000000605c87947 */ /* 0x000fea000b800000 */
[----:B------:R-:W-:-:S13]  /*5c50*/  ELECT P6, URZ, PT ;  /* 0x00000000003f782f */ /* 0x000fda00038c0000 */
.L_x_136:
[----:B------:R-:W-:Y:S04]  /*5c60*/  BSSY B0, `(.L_x_118) ;  /* 0x0000058000007945 */ /* 0x000fe80003800000 */
[----:B------:R-:W-:Y:S05]  /*5c70*/  @!P6 BRA `(.L_x_119) ;  /* 0x000000040058e947 */ /* 0x000fea0003800000 */
[----:B------:R-:W-:-:S04]  /*5c80*/  LOP3.LUT R19, R19, 0x2, RZ, 0xfc, !PT ;  /* 0x0000000213137812 */ /* 0x000fc800078efcff */
[----:B------:R-:W-:-:S13]  /*5c90*/  ISETP.NE.AND P0, PT, R19, 0x3, PT ;  /* 0x000000031300780c */ /* 0x000fda0003f05270 */
[----:B------:R-:W-:Y:S05]  /*5ca0*/  @!P0 BRA `(.L_x_120) ;  /* 0x0000000000048947 */ /* 0x000fea0003800000 */
[----:B------:R-:W-:Y:S01]  /*5cb0*/  BPT.TRAP 0x1 ;  /* 0x000000040000795c */ /* 0x000fe20000300000 */
.L_x_120:
[----:B------:R-:W0:Y:S01]  /*5cc0*/  S2R R5, SR_CgaCtaId ;  /* 0x0000000000057919 */ /* 0x000e220000008800 */
[----:B------:R-:W-:Y:S02]  /*5cd0*/  MOV R2, 0x400 ;  /* 0x0000040000027802 */ /* 0x000fe40000000f00 */
[----:B------:R-:W-:Y:S02]  /*5ce0*/  SHF.L.U32 R4, R0, 0x1f, RZ ;  /* 0x0000001f00047819 */ /* 0x000fe400000006ff */
[----:B0-----:R-:W-:-:S05]  /*5cf0*/  LEA R2, R5, R2, 0x18 ;  /* 0x0000000205027211 */ /* 0x001fca00078ec0ff */
[----:B------:R-:W-:-:S04]  /*5d00*/  VIADD R2, R2, 0x48 ;  /* 0x0000004802027836 */ /* 0x000fc80000000000 */
[C---:B------:R-:W-:Y:S02]  /*5d10*/  IMAD R7, R3.reuse, 0x8, R2 ;  /* 0x0000000803077824 */ /* 0x040fe400078e0202 */
[----:B------:R-:W-:Y:S02]  /*5d20*/  VIADD R3, R3, 0x1 ;  /* 0x0000000103037836 */ /* 0x000fe40000000000 */
[----:B------:R-:W0:Y:S03]  /*5d30*/  SYNCS.PHASECHK.TRANS64.TRYWAIT P0, [R7+URZ], R4 ;  /* 0x00000004070075a7 */ /* 0x000e26000800017f */
[----:B------:R-:W-:-:S04]  /*5d40*/  ISETP.NE.AND P1, PT, R3, 0x9, PT ;  /* 0x000000090300780c */ /* 0x000fc80003f25270 */
[----:B------:R-:W-:Y:S02]  /*5d50*/  SEL R5, RZ, 0x1, P1 ;  /* 0x00000001ff057807 */ /* 0x000fe40000800000 */
[----:B------:R-:W-:Y:S02]  /*5d60*/  SEL R3, R3, RZ, P1 ;  /* 0x000000ff03037207 */ /* 0x000fe40000800000 */
[----:B------:R-:W-:-:S03]  /*5d70*/  LOP3.LUT R6, R0, R5, RZ, 0x3c, !PT ;  /* 0x0000000500067212 */ /* 0x000fc600078e3cff */
[----:B------:R-:W-:Y:S01]  /*5d80*/  IMAD R8, R3, 0x8, R2 ;  /* 0x0000000803087824 */ /* 0x000fe200078e0202 */
[----:B------:R-:W-:Y:S01]  /*5d90*/  SHF.L.U32 R5, R6, 0x1f, RZ ;  /* 0x0000001f06057819 */ /* 0x000fe200000006ff */
[----:B0-----:R-:W-:Y:S06]  /*5da0*/  @!P0 BRA `(.L_x_121) ;  /* 0x0000000400908947 */ /* 0x001fec0003800000 */
.L_x_137:
[----:B------:R-:W1:Y:S01]  /*5db0*/  SYNCS.PHASECHK.TRANS64.TRYWAIT P0, [R8+URZ], R5 ;  /* 0x00000005080075a7 */ /* 0x000e62000800017f */
[----:B------:R-:W-:-:S05]  /*5dc0*/  VIADD R0, R3, 0x1 ;  /* 0x0000000103007836 */ /* 0x000fca0000000000 */
[----:B------:R-:W-:-:S04]  /*5dd0*/  ISETP.NE.AND P1, PT, R0, 0x9, PT ;  /* 0x000000090000780c */ /* 0x000fc80003f25270 */
[----:B------:R-:W-:Y:S02]  /*5de0*/  SEL R3, RZ, 0x1, P1 ;  /* 0x00000001ff037807 */ /* 0x000fe40000800000 */
[----:B0-----:R-:W-:Y:S02]  /*5df0*/  SEL R7, R0, RZ, P1 ;  /* 0x000000ff00077207 */ /* 0x001fe40000800000 */
[----:B------:R-:W-:-:S03]  /*5e00*/  LOP3.LUT R6, R6, R3, RZ, 0x3c, !PT ;  /* 0x0000000306067212 */ /* 0x000fc600078e3cff */
[----:B------:R-:W-:Y:S01]  /*5e10*/  IMAD R9, R7, 0x8, R2 ;  /* 0x0000000807097824 */ /* 0x000fe200078e0202 */
[----:B------:R-:W-:Y:S01]  /*5e20*/  SHF.L.U32 R4, R6, 0x1f, RZ ;  /* 0x0000001f06047819 */ /* 0x000fe200000006ff */
[----:B-1----:R-:W-:Y:S06]  /*5e30*/  @!P0 BRA `(.L_x_122) ;  /* 0x0000000400808947 */ /* 0x002fec0003800000 */
.L_x_138:
[----:B------:R-:W1:Y:S01]  /*5e40*/  SYNCS.PHASECHK.TRANS64.TRYWAIT P0, [R9+URZ], R4 ;  /* 0x00000004090075a7 */ /* 0x000e62000800017f */
[----:B------:R-:W-:-:S05]  /*5e50*/  VIADD R0, R7, 0x1 ;  /* 0x0000000107007836 */ /* 0x000fca0000000000 */
[----:B------:R-:W-:-:S04]  /*5e60*/  ISETP.NE.AND P1, PT, R0, 0x9, PT ;  /* 0x000000090000780c */ /* 0x000fc80003f25270 */
[----:B------:R-:W-:Y:S02]  /*5e70*/  SEL R3, RZ, 0x1, P1 ;  /* 0x00000001ff037807 */ /* 0x000fe40000800000 */
[----:B------:R-:W-:Y:S02]  /*5e80*/  SEL R7, R0, RZ, P1 ;  /* 0x000000ff00077207 */ /* 0x000fe40000800000 */
[----:B------:R-:W-:-:S03]  /*5e90*/  LOP3.LUT R6, R6, R3, RZ, 0x3c, !PT ;  /* 0x0000000306067212 */ /* 0x000fc600078e3cff */
[----:B0-----:R-:W-:Y:S01]  /*5ea0*/  IMAD R8, R7, 0x8, R2 ;  /* 0x0000000807087824 */ /* 0x001fe200078e0202 */
[----:B------:R-:W-:Y:S01]  /*5eb0*/  SHF.L.U32 R5, R6, 0x1f, RZ ;  /* 0x0000001f06057819 */ /* 0x000fe200000006ff */
[----:B-1----:R-:W-:Y:S06]  /*5ec0*/  @!P0 BRA `(.L_x_123) ;  /* 0x0000000400708947 */ /* 0x002fec0003800000 */
.L_x_139:
        /* <DEDUP_REMOVED lines=9> */
.L_x_140:
        /* <DEDUP_REMOVED lines=9> */
.L_x_141:
        /* <DEDUP_REMOVED lines=9> */
.L_x_142:
[----:B------:R-:W1:Y:S01]  /*6080*/  SYNCS.PHASECHK.TRANS64.TRYWAIT P0, [R9+URZ], R4 ;  /* 0x00000004090075a7 */ /* 0x000e62000800017f */
[----:B------:R-:W-:-:S05]  /*6090*/  VIADD R0, R7, 0x1 ;  /* 0x0000000107007836 */ /* 0x000fca0000000000 */
[----:B------:R-:W-:-:S04]  /*60a0*/  ISETP.NE.AND P1, PT, R0, 0x9, PT ;  /* 0x000000090000780c */ /* 0x000fc80003f25270 */
[----:B------:R-:W-:Y:S02]  /*60b0*/  SEL R3, RZ, 0x1, P1 ;  /* 0x00000001ff037807 */ /* 0x000fe40000800000 */
[----:B------:R-:W-:Y:S02]  /*60c0*/  SEL R7, R0, RZ, P1 ;  /* 0x000000ff00077207 */ /* 0x000fe40000800000 */
[----:B------:R-:W-:-:S03]  /*60d0*/  LOP3.LUT R11, R6, R3, RZ, 0x3c, !PT ;  /* 0x00000003060b7212 */ /* 0x000fc600078e3cff */
[----:B------:R-:W-:Y:S01]  /*60e0*/  IMAD R6, R7, 0x8, R2 ;  /* 0x0000000807067824 */ /* 0x000fe200078e0202 */
[----:B0-----:R-:W-:Y:S01]  /*60f0*/  SHF.L.U32 R5, R11, 0x1f, RZ ;  /* 0x0000001f0b057819 */ /* 0x001fe200000006ff */
[----:B-1----:R-:W-:Y:S06]  /*6100*/  @!P0 BRA `(.L_x_127) ;  /* 0x0000000400308947 */ /* 0x002fec0003800000 */
.L_x_143:
[----:B------:R-:W1:Y:S01]  /*6110*/  SYNCS.PHASECHK.TRANS64.TRYWAIT P0, [R6+URZ], R5 ;  /* 0x00000005060075a7 */ /* 0x000e62000800017f */
[----:B------:R-:W-:-:S05]  /*6120*/  VIADD R0, R7, 0x1 ;  /* 0x0000000107007836 */ /* 0x000fca0000000000 */
[----:B------:R-:W-:-:S04]  /*6130*/  ISETP.NE.AND P1, PT, R0, 0x9, PT ;  /* 0x000000090000780c */ /* 0x000fc80003f25270 */
[----:B0-----:R-:W-:Y:S02]  /*6140*/  SEL R4, RZ, 0x1, P1 ;  /* 0x00000001ff047807 */ /* 0x001fe40000800000 */
[----:B------:R-:W-:Y:S02]  /*6150*/  SEL R3, R0, RZ, P1 ;  /* 0x000000ff00037207 */ /* 0x000fe40000800000 */
[----:B------:R-:W-:Y:S01]  /*6160*/  LOP3.LUT R0, R11, R4, RZ, 0x3c, !PT ;  /* 0x000000040b007212 */ /* 0x000fe200078e3cff */
[----:B-1----:R-:W-:Y:S06]  /*6170*/  @!P0 BRA `(.L_x_128) ;  /* 0x0000000400288947 */ /* 0x002fec0003800000 */
.L_x_144:
[----:B------:R-:W-:Y:S01]  /*6180*/  IMAD R3, R3, 0x8, R2 ;  /* 0x0000000803037824 */ /* 0x000fe200078e0202 */
[----:B------:R-:W-:-:S07]  /*6190*/  SHF.L.U32 R0, R0, 0x1f, RZ ;  /* 0x0000001f00007819 */ /* 0x000fce00000006ff */
.L_x_129:
[----:B-1----:R1:W2:Y:S02]  /*61a0*/  SYNCS.PHASECHK.TRANS64.TRYWAIT P0, [R3+URZ], R0 ;  /* 0x00000000030075a7 */ /* 0x0022a4000800017f */
[----:B--2---:R-:W-:Y:S05]  /*61b0*/  @!P0 NANOSLEEP.SYNCS 0x989680 ;  /* 0x009896800000895d */ /* 0x004fea0003900000 */
[----:B------:R-:W2:Y:S02]  /*61c0*/  @!P0 SYNCS.PHASECHK.TRANS64 P0, [R3+URZ], R0 ;  /* 0x00000000030085a7 */ /* 0x000ea4000800007f */
[----:B--2---:R-:W-:Y:S05]  /*61d0*/  @!P0 BRA `(.L_x_129) ;  /* 0xfffffffc00f08947 */ /* 0x004fea000383ffff */
.L_x_119:
[----:B------:R-:W-:Y:S05]  /*61e0*/  BSYNC B0 ;  /* 0x0000000000007941 */ /* 0x000fea0003800000 */
.L_x_118:
[----:B------:R-:W-:Y:S05]  /*61f0*/  EXIT ;  /* 0x000000000000794d */ /* 0x000fea0003800000 */
.L_x_22:
[----:B---3--:R3:W4:Y:S02]  /*6200*/  SYNCS.PHASECHK.TRANS64.TRYWAIT P1, [R3+URZ], R0 ;  /* 0x00000000030075a7 */ /* 0x008724000802017f */
[----:B----4-:R-:W-:Y:S05]  /*6210*/  @!P1 NANOSLEEP.SYNCS 0x989680 ;  /* 0x009896800000995d */ /* 0x010fea0003900000 */
[----:B------:R-:W4:Y:S02]  /*6220*/  @!P1 SYNCS.PHASECHK.TRANS64 P1, [R3+URZ], R0 ;  /* 0x00000000030095a7 */ /* 0x000f24000802007f */
[----:B----4-:R-:W-:Y:S05]  /*6230*/  @!P1 BRA `(.L_x_22) ;  /* 0xfffffffc00f09947 */ /* 0x010fea000383ffff */
[----:B------:R-:W-:Y:S05]  /*6240*/  BRA `(.L_x_21) ;  /* 0xffffffb000c87947 */ /* 0x000fea000383ffff */
.L_x_27:
[----:B-1----:R1:W2:Y:S02]  /*6250*/  SYNCS.PHASECHK.TRANS64.TRYWAIT P1, [R5+URZ], R4 ;  /* 0x00000004050075a7 */ /* 0x0022a4000802017f */
[----:B--2---:R-:W-:Y:S05]  /*6260*/  @!P1 NANOSLEEP.SYNCS 0x989680 ;  /* 0x009896800000995d */ /* 0x004fea0003900000 */
[----:B------:R-:W2:Y:S02]  /*6270*/  @!P1 SYNCS.PHASECHK.TRANS64 P1, [R5+URZ], R4 ;  /* 0x00000004050095a7 */ /* 0x000ea4000802007f */
[----:B--2---:R-:W-:Y:S05]  /*6280*/  @!P1 BRA `(.L_x_27) ;  /* 0xfffffffc00f09947 */ /* 0x004fea000383ffff */
[----:B------:R-:W-:Y:S05]  /*6290*/  BRA `(.L_x_26) ;  /* 0xffffffb400b87947 */ /* 0x000fea000383ffff */
.L_x_106:
[----:B------:R-:W-:Y:S01]  /*62a0*/  BSSY B1, `(.L_x_130) ;  /* 0x0000006000017945 */ /* 0x000fe20003800000 */
[----:B------:R-:W-:-:S07]  /*62b0*/  IMAD.MOV.U32 R15, RZ, RZ, -0x1 ;  /* 0xffffffffff0f7424 */ /* 0x000fce00078e00ff */
[----:B------:R-:W-:Y:S05]  /*62c0*/  WARPSYNC.COLLECTIVE R15, `(.L_x_131) ;  /* 0x000000000f0c7348 */ /* 0x000fea0003c00000 */
[----:B------:R-:W-:Y:S02]  /*62d0*/  ELECT P6, UR62, PT ;  /* 0x00000000003e782f */ /* 0x000fe400038c0000 */
[----:B------:R-:W-:Y:S01]  /*62e0*/  MOV R14, UR62 ;  /* 0x0000003e000e7c02 */ /* 0x000fe20008000f00 */
[----:B------:R-:W-:Y:S10]  /*62f0*/  ENDCOLLECTIVE ;  /* 0x000000000000791b */ /* 0x000ff40003800000 */
.L_x_131:
[----:B------:R-:W-:Y:S05]  /*6300*/  BSYNC B1 ;  /* 0x0000000000017941 */ /* 0x000fea0003800000 */
.L_x_130:
[----:B------:R-:W-:Y:S05]  /*6310*/  BRA `(.L_x_132) ;  /* 0xffffffec008c7947 */ /* 0x000fea000383ffff */
.L_x_109:
[----:B-1----:R1:W2:Y:S02]  /*6320*/  SYNCS.PHASECHK.TRANS64.TRYWAIT P0, [R22+URZ+0x48], R13 ;  /* 0x0000480d160075a7 */ /* 0x0022a4000800017f */
[----:B--2---:R-:W-:Y:S05]  /*6330*/  @!P0 NANOSLEEP.SYNCS 0x989680 ;  /* 0x009896800000895d */ /* 0x004fea0003900000 */
[----:B------:R-:W2:Y:S02]  /*6340*/  @!P0 SYNCS.PHASECHK.TRANS64 P0, [R22+URZ+0x48], R13 ;  /* 0x0000480d160085a7 */ /* 0x000ea4000800007f */
[----:B--2---:R-:W-:Y:S05]  /*6350*/  @!P0 BRA `(.L_x_109) ;  /* 0xfffffffc00f08947 */ /* 0x004fea000383ffff */
[----:B------:R-:W-:Y:S05]  /*6360*/  BRA `(.L_x_133) ;  /* 0xffffffec00cc7947 */ /* 0x000fea000383ffff */
.L_x_117:
[----:B------:R-:W-:Y:S01]  /*6370*/  BSSY B0, `(.L_x_134) ;  /* 0x0000006000007945 */ /* 0x000fe20003800000 */
[----:B------:R-:W-:-:S07]  /*6380*/  IMAD.MOV.U32 R15, RZ, RZ, -0x1 ;  /* 0xffffffffff0f7424 */ /* 0x000fce00078e00ff */
[----:B------:R-:W-:Y:S05]  /*6390*/  WARPSYNC.COLLECTIVE R15, `(.L_x_135) ;  /* 0x000000000f0c7348 */ /* 0x000fea0003c00000 */
[----:B------:R-:W-:Y:S02]  /*63a0*/  ELECT P6, UR62, PT ;  /* 0x00000000003e782f */ /* 0x000fe400038c0000 */
[----:B------:R-:W-:Y:S01]  /*63b0*/  MOV R14, UR62 ;  /* 0x0000003e000e7c02 */ /* 0x000fe20008000f00 */
[----:B------:R-:W-:Y:S10]  /*63c0*/  ENDCOLLECTIVE ;  /* 0x000000000000791b */ /* 0x000ff40003800000 */
.L_x_135:
[----:B------:R-:W-:Y:S05]  /*63d0*/  BSYNC B0 ;  /* 0x0000000000007941 */ /* 0x000fea0003800000 */
.L_x_134:
[----:B------:R-:W-:Y:S05]  /*63e0*/  BRA `(.L_x_136) ;  /* 0xfffffff8001c7947 */ /* 0x000fea000383ffff */
.L_x_121:
[----:B0-----:R0:W1:Y:S02]  /*63f0*/  SYNCS.PHASECHK.TRANS64.TRYWAIT P0, [R7+URZ], R4 ;  /* 0x00000004070075a7 */ /* 0x001064000800017f */
[----:B-1----:R-:W-:Y:S05]  /*6400*/  @!P0 NANOSLEEP.SYNCS 0x989680 ;  /* 0x009896800000895d */ /* 0x002fea0003900000 */
[----:B------:R-:W1:Y:S02]  /*6410*/  @!P0 SYNCS.PHASECHK.TRANS64 P0, [R7+URZ], R4 ;  /* 0x00000004070085a7 */ /* 0x000e64000800007f */
[----:B-1----:R-:W-:Y:S05]  /*6420*/  @!P0 BRA `(.L_x_121) ;  /* 0xfffffffc00f08947 */ /* 0x002fea000383ffff */
[----:B------:R-:W-:Y:S05]  /*6430*/  BRA `(.L_x_137) ;  /* 0xfffffff8005c7947 */ /* 0x000fea000383ffff */
.L_x_122:
[----:B0-----:R0:W1:Y:S02]  /*6440*/  SYNCS.PHASECHK.TRANS64.TRYWAIT P0, [R8+URZ], R5 ;  /* 0x00000005080075a7 */ /* 0x001064000800017f */
[----:B-1----:R-:W-:Y:S05]  /*6450*/  @!P0 NANOSLEEP.SYNCS 0x989680 ;  /* 0x009896800000895d */ /* 0x002fea0003900000 */
[----:B------:R-:W1:Y:S02]  /*6460*/  @!P0 SYNCS.PHASECHK.TRANS64 P0, [R8+URZ], R5 ;  /* 0x00000005080085a7 */ /* 0x000e64000800007f */
[----:B-1----:R-:W-:Y:S05]  /*6470*/  @!P0 BRA `(.L_x_122) ;  /* 0xfffffffc00f08947 */ /* 0x002fea000383ffff */
[----:B------:R-:W-:Y:S05]  /*6480*/  BRA `(.L_x_138) ;  /* 0xfffffff8006c7947 */ /* 0x000fea000383ffff */
.L_x_123:
[----:B0-----:R0:W1:Y:S02]  /*6490*/  SYNCS.PHASECHK.TRANS64.TRYWAIT P0, [R9+URZ], R4 ;  /* 0x00000004090075a7 */ /* 0x001064000800017f */
[----:B-1----:R-:W-:Y:S05]  /*64a0*/  @!P0 NANOSLEEP.SYNCS 0x989680 ;  /* 0x009896800000895d */ /* 0x002fea0003900000 */
[----:B------:R-:W1:Y:S02]  /*64b0*/  @!P0 SYNCS.PHASECHK.TRANS64 P0, [R9+URZ], R4 ;  /* 0x00000004090085a7 */ /* 0x000e64000800007f */
[----:B-1----:R-:W-:Y:S05]  /*64c0*/  @!P0 BRA `(.L_x_123) ;  /* 0xfffffffc00f08947 */ /* 0x002fea000383ffff */
[----:B------:R-:W-:Y:S05]  /*64d0*/  BRA `(.L_x_139) ;  /* 0xfffffff8007c7947 */ /* 0x000fea000383ffff */
.L_x_124:
[----:B0-----:R0:W1:Y:S02]  /*64e0*/  SYNCS.PHASECHK.TRANS64.TRYWAIT P0, [R8+URZ], R5 ;  /* 0x00000005080075a7 */ /* 0x001064000800017f */
[----:B-1----:R-:W-:Y:S05]  /*64f0*/  @!P0 NANOSLEEP.SYNCS 0x989680 ;  /* 0x009896800000895d */ /* 0x002fea0003900000 */
[----:B------:R-:W1:Y:S02]  /*6500*/  @!P0 SYNCS.PHASECHK.TRANS64 P0, [R8+URZ], R5 ;  /* 0x00000005080085a7 */ /* 0x000e64000800007f */
[----:B-1----:R-:W-:Y:S05]  /*6510*/  @!P0 BRA `(.L_x_124) ;  /* 0xfffffffc00f08947 */ /* 0x002fea000383ffff */
[----:B------:R-:W-:Y:S05]  /*6520*/  BRA `(.L_x_140) ;  /* 0xfffffff8008c7947 */ /* 0x000fea000383ffff */
.L_x_125:
[----:B0-----:R0:W1:Y:S02]  /*6530*/  SYNCS.PHASECHK.TRANS64.TRYWAIT P0, [R9+URZ], R4 ;  /* 0x00000004090075a7 */ /* 0x001064000800017f */
[----:B-1----:R-:W-:Y:S05]  /*6540*/  @!P0 NANOSLEEP.SYNCS 0x989680 ;  /* 0x009896800000895d */ /* 0x002fea0003900000 */
[----:B------:R-:W1:Y:S02]  /*6550*/  @!P0 SYNCS.PHASECHK.TRANS64 P0, [R9+URZ], R4 ;  /* 0x00000004090085a7 */ /* 0x000e64000800007f */
[----:B-1----:R-:W-:Y:S05]  /*6560*/  @!P0 BRA `(.L_x_125) ;  /* 0xfffffffc00f08947 */ /* 0x002fea000383ffff */
[----:B------:R-:W-:Y:S05]  /*6570*/  BRA `(.L_x_141) ;  /* 0xfffffff8009c7947 */ /* 0x000fea000383ffff */
.L_x_126:
[----:B0-----:R0:W1:Y:S02]  /*6580*/  SYNCS.PHASECHK.TRANS64.TRYWAIT P0, [R8+URZ], R5 ;  /* 0x00000005080075a7 */ /* 0x001064000800017f */
[----:B-1----:R-:W-:Y:S05]  /*6590*/  @!P0 NANOSLEEP.SYNCS 0x989680 ;  /* 0x009896800000895d */ /* 0x002fea0003900000 */
[----:B------:R-:W1:Y:S02]  /*65a0*/  @!P0 SYNCS.PHASECHK.TRANS64 P0, [R8+URZ], R5 ;  /* 0x00000005080085a7 */ /* 0x000e64000800007f */
[----:B-1----:R-:W-:Y:S05]  /*65b0*/  @!P0 BRA `(.L_x_126) ;  /* 0xfffffffc00f08947 */ /* 0x002fea000383ffff */
[----:B------:R-:W-:Y:S05]  /*65c0*/  BRA `(.L_x_142) ;  /* 0xfffffff800ac7947 */ /* 0x000fea000383ffff */
.L_x_127:
[----:B0-----:R0:W1:Y:S02]  /*65d0*/  SYNCS.PHASECHK.TRANS64.TRYWAIT P0, [R9+URZ], R4 ;  /* 0x00000004090075a7 */ /* 0x001064000800017f */
[----:B-1----:R-:W-:Y:S05]  /*65e0*/  @!P0 NANOSLEEP.SYNCS 0x989680 ;  /* 0x009896800000895d */ /* 0x002fea0003900000 */
[----:B------:R-:W1:Y:S02]  /*65f0*/  @!P0 SYNCS.PHASECHK.TRANS64 P0, [R9+URZ], R4 ;  /* 0x00000004090085a7 */ /* 0x000e64000800007f */
[----:B-1----:R-:W-:Y:S05]  /*6600*/  @!P0 BRA `(.L_x_127) ;  /* 0xfffffffc00f08947 */ /* 0x002fea000383ffff */
[----:B------:R-:W-:Y:S05]  /*6610*/  BRA `(.L_x_143) ;  /* 0xfffffff800bc7947 */ /* 0x000fea000383ffff */
.L_x_128:
[----:B0-----:R0:W1:Y:S02]  /*6620*/  SYNCS.PHASECHK.TRANS64.TRYWAIT P0, [R6+URZ], R5 ;  /* 0x00000005060075a7 */ /* 0x001064000800017f */
[----:B-1----:R-:W-:Y:S05]  /*6630*/  @!P0 NANOSLEEP.SYNCS 0x989680 ;  /* 0x009896800000895d */ /* 0x002fea0003900000 */
[----:B------:R-:W1:Y:S02]  /*6640*/  @!P0 SYNCS.PHASECHK.TRANS64 P0, [R6+URZ], R5 ;  /* 0x00000005060085a7 */ /* 0x000e64000800007f */
[----:B-1----:R-:W-:Y:S05]  /*6650*/  @!P0 BRA `(.L_x_128) ;  /* 0xfffffffc00f08947 */ /* 0x002fea000383ffff */
[----:B------:R-:W-:Y:S05]  /*6660*/  BRA `(.L_x_144) ;  /* 0xfffffff800c47947 */ /* 0x000fea000383ffff */
.L_x_145:
[----:B------:R-:W-:-:S00]  /*6670*/  BRA `(.L_x_145) ;  /* 0xfffffffc00fc7947 */ /* 0x000fc0000383ffff */
[----:B------:R-:W-:-:S00]  /*6680*/  NOP ;  /* 0x0000000000007918 */ /* 0x000fc00000000000 */
[----:B------:R-:W-:-:S00]  /*6690*/  NOP ;  /* 0x0000000000007918 */ /* 0x000fc00000000000 */
[----:B------:R-:W-:-:S00]  /*66a0*/  NOP ;  /* 0x0000000000007918 */ /* 0x000fc00000000000 */
[----:B------:R-:W-:-:S00]  /*66b0*/  NOP ;  /* 0x0000000000007918 */ /* 0x000fc00000000000 */
[----:B------:R-:W-:-:S00]  /*66c0*/  NOP ;  /* 0x0000000000007918 */ /* 0x000fc00000000000 */
[----:B------:R-:W-:-:S00]  /*66d0*/  NOP ;  /* 0x0000000000007918 */ /* 0x000fc00000000000 */
[----:B------:R-:W-:-:S00]  /*66e0*/  NOP ;  /* 0x0000000000007918 */ /* 0x000fc00000000000 */
[----:B------:R-:W-:-:S00]  /*66f0*/  NOP ;  /* 0x0000000000007918 */ /* 0x000fc00000000000 */
.L_x_146:


//--------------------- .nv.global.init           --------------------------
	.section	.nv.global.init,"aw",@progbits
.nv.global.init:
	.type		$str$22,@object
	.size		$str$22,($str$23 - $str$22)
$str$22:
        /*0000*/ 	.byte	0x6b, 0x5f, 0x74, 0x69, 0x6c, 0x65, 0x5f, 0x63, 0x6f, 0x75, 0x6e, 0x74, 0x20, 0x3e, 0x3d, 0x20
        /*0010*/ 	.byte	0x31, 0x00
	.type		$str$23,@object
	.size		$str$23,(__unnamed_1 - $str$23)
$str$23:
        /*0012*/ 	.byte	0x2f, 0x74, 0x6d, 0x70, 0x2f, 0x63, 0x75, 0x74, 0x6c, 0x61, 0x73, 0x73, 0x5f, 0x73, 0x77, 0x65
        /*0022*/ 	.byte	0x65, 0x70, 0x5f, 0x73, 0x72, 0x63, 0x2f, 0x69, 0x6e, 0x63, 0x6c, 0x75, 0x64, 0x65, 0x2f, 0x63
        /*0032*/ 	.byte	0x75, 0x74, 0x6c, 0x61, 0x73, 0x73, 0x2f, 0x67, 0x65, 0x6d, 0x6d, 0x2f, 0x63, 0x6f, 0x6c, 0x6c
        /*0042*/ 	.byte	0x65, 0x63, 0x74, 0x69, 0x76, 0x65, 0x2f, 0x73, 0x6d, 0x39, 0x30, 0x5f, 0x6d, 0x6d, 0x61, 0x5f
        /*0052*/ 	.byte	0x74, 0x6d, 0x61, 0x5f, 0x67, 0x6d, 0x6d, 0x61, 0x5f, 0x73, 0x73, 0x5f, 0x77, 0x61, 0x72, 0x70
        /*0062*/ 	.byte	0x73, 0x70, 0x65, 0x63, 0x69, 0x61, 0x6c, 0x69, 0x7a, 0x65, 0x64, 0x2e, 0x68, 0x70, 0x70, 0x00
	.type		__unnamed_1,@object
	.size		__unnamed_1,(.L_0 - __unnamed_1)
__unnamed_1:
        /*0072*/ 	.byte	0x76, 0x6f, 0x69, 0x64, 0x20, 0x63, 0x75, 0x74, 0x6c, 0x61, 0x73, 0x73, 0x3a, 0x3a, 0x67, 0x65
        /* <DEDUP_REMOVED lines=180> */
        /*0bc2*/ 	.byte	0x3a, 0x3a, 0x69, 0x64, 0x65, 0x6e, 0x74, 0x69, 0x74, 0x79, 0x5d, 0x00
.L_0:


//--------------------- .nv.shared._ZN7cutlass13device_kernelINS_4gemm6kernel13GemmUniversalIN4cute5tupleIJiiiiEEENS1_10collective13CollectiveMmaINS1_34MainloopSm90TmaGmmaWarpSpecializedILi9ENS5_IJNS4_1CILi1EEENSA_ILi8EEESB_EEENS1_35KernelTmaWarpSpecializedCooperativeEEENS5_IJNSA_ILi128EEENSA_ILi64EEESH_EEENS_10bfloat16_tENS5_IJlSB_lEEESJ_SK_NS4_8TiledMMAINS4_8MMA_AtomIJNS4_4SM904GMMA27MMA_64x64x16_F32BF16BF16_SSILNSO_5MajorE0ELSQ_0ELNSO_7ScaleInE1ELSR_1EEEEEENS4_6LayoutINS5_IJNSA_ILi2EEESB_SB_EEENS5_IJSB_NSA_ILi0EEESX_EEEEENS5_IJNS4_10UnderscoreES10_S10_EEEEENS4_23SM90_TMA_LOAD_MULTICASTENS4_14ComposedLayoutINS4_7SwizzleILi3ELi4ELi3EEENS4_18smem_ptr_flag_bitsILi16EEENSU_INS5_IJSC_SH_EEENS5_IJSH_SB_EEEEEEEvNS4_8identityENS4_13SM90_TMA_LOADES1C_vS1D_EENS_8epilogue10collective6detail29Sm90TmaWarpSpecializedAdapterINS1H_15DefaultEpilogueISJ_SK_SK_NS1G_6thread17LinearCombinationISJ_Li1EffLNS1L_9ScaleType4KindE0ELNS_15FloatRoundStyleE2ESJ_EENS1_15EpilogueDefaultEEEEEvvEEEEvNT_6ParamsE --------------------------
	.section	.nv.shared._ZN7cutlass13device_kernelINS_4gemm6kernel13GemmUniversalIN4cute5tupleIJiiiiEEENS1_10collective13CollectiveMmaINS1_34MainloopSm90TmaGmmaWarpSpecializedILi9ENS5_IJNS4_1CILi1EEENSA_ILi8EEESB_EEENS1_35KernelTmaWarpSpecializedCooperativeEEENS5_IJNSA_ILi128EEENSA_ILi64EEESH_EEENS_10bfloat16_tENS5_IJlSB_lEEESJ_SK_NS4_8TiledMMAINS4_8MMA_AtomIJNS4_4SM904GMMA27MMA_64x64x16_F32BF16BF16_SSILNSO_5MajorE0ELSQ_0ELNSO_7ScaleInE1ELSR_1EEEEEENS4_6LayoutINS5_IJNSA_ILi2EEESB_SB_EEENS5_IJSB_NSA_ILi0EEESX_EEEEENS5_IJNS4_10UnderscoreES10_S10_EEEEENS4_23SM90_TMA_LOAD_MULTICASTENS4_14ComposedLayoutINS4_7SwizzleILi3ELi4ELi3EEENS4_18smem_ptr_flag_bitsILi16EEENSU_INS5_IJSC_SH_EEENS5_IJSH_SB_EEEEEEEvNS4_8identityENS4_13SM90_TMA_LOADES1C_vS1D_EENS_8epilogue10collective6detail29Sm90TmaWarpSpecializedAdapterINS1H_15DefaultEpilogueISJ_SK_SK_NS1G_6thread17LinearCombinationISJ_Li1EffLNS1L_9ScaleType4KindE0ELNS_15FloatRoundStyleE2ESJ_EENS1_15EpilogueDefaultEEEEEvvEEEEvNT_6ParamsE,"aw",@nobits
	.sectionflags	@""
	.align	16
	.zero		1024


//--------------------- .nv.shared.reserved.0     --------------------------
	.section	.nv.shared.reserved.0,"aw",@nobits
	.weak		__nv_reservedSMEM_offset_0_alias
	.size		__nv_reservedSMEM_offset_0_alias, 0, 0
	.other		__nv_reservedSMEM_offset_0_alias,@"STO_CUDA_RESERVED_SHARED STV_DEFAULT"
__nv_reservedSMEM_offset_0_alias:
	.zero		0


//--------------------- .nv.global                --------------------------
	.section	.nv.global,"aw",@nobits
.nv.global:
	.type		_ZN40_INTERNAL_da6371d2_4_k_cu_ece2b4c2_221974cute1_E,@object
	.size		_ZN40_INTERNAL_da6371d2_4_k_cu_ece2b4c2_221974cute1_E,(_ZN40_INTERNAL_da6371d2_4_k_cu_ece2b4c2_221974cuda3std3__45__cpo6cbeginE - _ZN40_INTERNAL_da6371d2_4_k_cu_ece2b4c2_221974cute1_E)
_ZN40_INTERNAL_da6371d2_4_k_cu_ece2b4c2_221974cute1_E:
	.zero		1
	.type		_ZN40_INTERNAL_da6371d2_4_k_cu_ece2b4c2_221974cuda3std3__45__cpo6cbeginE,@object
	.size		_ZN40_INTERNAL_da6371d2_4_k_cu_ece2b4c2_221974cuda3std3__45__cpo6cbeginE,(_ZN40_INTERNAL_da6371d2_4_k_cu_ece2b4c2_221974cuda3std3__48in_placeE - _ZN40_INTERNAL_da6371d2_4_k_cu_ece2b4c2_221974cuda3std3__45__cpo6cbeginE)
_ZN40_INTERNAL_da6371d2_4_k_cu_ece2b4c2_221974cuda3std3__45__cpo6cbeginE:
	.zero		1
	.type		_ZN40_INTERNAL_da6371d2_4_k_cu_ece2b4c2_221974cuda3std3__48in_placeE,@object
	.size		_ZN40_INTERNAL_da6371d2_4_k_cu_ece2b4c2_221974cuda3std3__48in_placeE,(_ZN40_INTERNAL_da6371d2_4_k_cu_ece2b4c2_221974cuda3std6ranges3__45__cpo9iter_moveE - _ZN40_INTERNAL_da6371d2_4_k_cu_ece2b4c2_221974cuda3std3__48in_placeE)
_ZN40_INTERNAL_da6371d2_4_k_cu_ece2b4c2_221974cuda3std3__48in_placeE:
	.zero		1
	.type		_ZN40_INTERNAL_da6371d2_4_k_cu_ece2b4c2_221974cuda3std6ranges3__45__cpo9iter_moveE,@object
	.size		_ZN40_INTERNAL_da6371d2_4_k_cu_ece2b4c2_221974cuda3std6ranges3__45__cpo9iter_moveE,(_ZN40_INTERNAL_da6371d2_4_k_cu_ece2b4c2_221974cuda3std3__45__cpo5beginE - _ZN40_INTERNAL_da6371d2_4_k_cu_ece2b4c2_221974cuda3std6ranges3__45__cpo9iter_moveE)
_ZN40_INTERNAL_da6371d2_4_k_cu_ece2b4c2_221974cuda3std6ranges3__45__cpo9iter_moveE:
	.zero		1
	.type		_ZN40_INTERNAL_da6371d2_4_k_cu_ece2b4c2_221974cuda3std3__45__cpo5beginE,@object
	.size		_ZN40_INTERNAL_da6371d2_4_k_cu_ece2b4c2_221974cuda3std3__45__cpo5beginE,(_ZN40_INTERNAL_da6371d2_4_k_cu_ece2b4c2_221974cuda3std3__442_GLOBAL__N__da6371d2_4_k_cu_ece2b4c2_221976ignoreE - _ZN40_INTERNAL_da6371d2_4_k_cu_ece2b4c2_221974cuda3std3__45__cpo5beginE)
_ZN40_INTERNAL_da6371d2_4_k_cu_ece2b4c2_221974cuda3std3__45__cpo5beginE:
	.zero		1
	.type		_ZN40_INTERNAL_da6371d2_4_k_cu_ece2b4c2_221974cuda3std3__442_GLOBAL__N__da6371d2_4_k_cu_ece2b4c2_221976ignoreE,@object
	.size		_ZN40_INTERNAL_da6371d2_4_k_cu_ece2b4c2_221974cuda3std3__442_GLOBAL__N__da6371d2_4_k_cu_ece2b4c2_221976ignoreE,(_ZN40_INTERNAL_da6371d2_4_k_cu_ece2b4c2_221974cute7productE - _ZN40_INTERNAL_da6371d2_4_k_cu_ece2b4c2_221974cuda3std3__442_GLOBAL__N__da6371d2_4_k_cu_ece2b4c2_221976ignoreE)
_ZN40_INTERNAL_da6371d2_4_k_cu_ece2b4c2_221974cuda3std3__442_GLOBAL__N__da6371d2_4_k_cu_ece2b4c2_221976ignoreE:
	.zero		1
	.type		_ZN40_INTERNAL_da6371d2_4_k_cu_ece2b4c2_221974cute7productE,@object
	.size		_ZN40_INTERNAL_da6371d2_4_k_cu_ece2b4c2_221974cute7productE,(_ZN40_INTERNAL_da6371d2_4_k_cu_ece2b4c2_221974cuda3std3__45__cpo3endE - _ZN40_INTERNAL_da6371d2_4_k_cu_ece2b4c2_221974cute7productE)
_ZN40_INTERNAL_da6371d2_4_k_cu_ece2b4c2_221974cute7productE:
	.zero		1
	.type		_ZN40_INTERNAL_da6371d2_4_k_cu_ece2b4c2_221974cuda3std3__45__cpo3endE,@object
	.size		_ZN40_INTERNAL_da6371d2_4_k_cu_ece2b4c2_221974cuda3std3__45__cpo3endE,(_ZN40_INTERNAL_da6371d2_4_k_cu_ece2b4c2_221974cuda3std3__419piecewise_constructE - _ZN40_INTERNAL_da6371d2_4_k_cu_ece2b4c2_221974cuda3std3__45__cpo3endE)
_ZN40_INTERNAL_da6371d2_4_k_cu_ece2b4c2_221974cuda3std3__45__cpo3endE:
	.zero		1
	.type		_ZN40_INTERNAL_da6371d2_4_k_cu_ece2b4c2_221974cuda3std3__419piecewise_constructE,@object
	.size		_ZN40_INTERNAL_da6371d2_4_k_cu_ece2b4c2_221974cuda3std3__419piecewise_constructE,(_ZN40_INTERNAL_da6371d2_4_k_cu_ece2b4c2_221974cuda3std3__45__cpo4cendE - _ZN40_INTERNAL_da6371d2_4_k_cu_ece2b4c2_221974cuda3std3__419piecewise_constructE)
_ZN40_INTERNAL_da6371d2_4_k_cu_ece2b4c2_221974cuda3std3__419piecewise_constructE:
	.zero		1
	.type		_ZN40_INTERNAL_da6371d2_4_k_cu_ece2b4c2_221974cuda3std3__45__cpo4cendE,@object
	.size		_ZN40_INTERNAL_da6371d2_4_k_cu_ece2b4c2_221974cuda3std3__45__cpo4cendE,(_ZN40_INTERNAL_da6371d2_4_k_cu_ece2b4c2_221974cuda3std6ranges3__45__cpo4swapE - _ZN40_INTERNAL_da6371d2_4_k_cu_ece2b4c2_221974cuda3std3__45__cpo4cendE)
_ZN40_INTERNAL_da6371d2_4_k_cu_ece2b4c2_221974cuda3std3__45__cpo4cendE:
	.zero		1
	.type		_ZN40_INTERNAL_da6371d2_4_k_cu_ece2b4c2_221974cuda3std6ranges3__45__cpo4swapE,@object
	.size		_ZN40_INTERNAL_da6371d2_4_k_cu_ece2b4c2_221974cuda3std6ranges3__45__cpo4swapE,(.L_8 - _ZN40_INTERNAL_da6371d2_4_k_cu_ece2b4c2_221974cuda3std6ranges3__45__cpo4swapE)
_ZN40_INTERNAL_da6371d2_4_k_cu_ece2b4c2_221974cuda3std6ranges3__45__cpo4swapE:
	.zero		1
.L_8:


//--------------------- .nv.constant0._ZN7cutlass13device_kernelINS_4gemm6kernel13GemmUniversalIN4cute5tupleIJiiiiEEENS1_10collective13CollectiveMmaINS1_34MainloopSm90TmaGmmaWarpSpecializedILi9ENS5_IJNS4_1CILi1EEENSA_ILi8EEESB_EEENS1_35KernelTmaWarpSpecializedCooperativeEEENS5_IJNSA_ILi128EEENSA_ILi64EEESH_EEENS_10bfloat16_tENS5_IJlSB_lEEESJ_SK_NS4_8TiledMMAINS4_8MMA_AtomIJNS4_4SM904GMMA27MMA_64x64x16_F32BF16BF16_SSILNSO_5MajorE0ELSQ_0ELNSO_7ScaleInE1ELSR_1EEEEEENS4_6LayoutINS5_IJNSA_ILi2EEESB_SB_EEENS5_IJSB_NSA_ILi0EEESX_EEEEENS5_IJNS4_10UnderscoreES10_S10_EEEEENS4_23SM90_TMA_LOAD_MULTICASTENS4_14ComposedLayoutINS4_7SwizzleILi3ELi4ELi3EEENS4_18smem_ptr_flag_bitsILi16EEENSU_INS5_IJSC_SH_EEENS5_IJSH_SB_EEEEEEEvNS4_8identityENS4_13SM90_TMA_LOADES1C_vS1D_EENS_8epilogue10collective6detail29Sm90TmaWarpSpecializedAdapterINS1H_15DefaultEpilogueISJ_SK_SK_NS1G_6thread17LinearCombinationISJ_Li1EffLNS1L_9ScaleType4KindE0ELNS_15FloatRoundStyleE2ESJ_EENS1_15EpilogueDefaultEEEEEvvEEEEvNT_6ParamsE --------------------------
	.section	.nv.constant0._ZN7cutlass13device_kernelINS_4gemm6kernel13GemmUniversalIN4cute5tupleIJiiiiEEENS1_10collective13CollectiveMmaINS1_34MainloopSm90TmaGmmaWarpSpecializedILi9ENS5_IJNS4_1CILi1EEENSA_ILi8EEESB_EEENS1_35KernelTmaWarpSpecializedCooperativeEEENS5_IJNSA_ILi128EEENSA_ILi64EEESH_EEENS_10bfloat16_tENS5_IJlSB_lEEESJ_SK_NS4_8TiledMMAINS4_8MMA_AtomIJNS4_4SM904GMMA27MMA_64x64x16_F32BF16BF16_SSILNSO_5MajorE0ELSQ_0ELNSO_7ScaleInE1ELSR_1EEEEEENS4_6LayoutINS5_IJNSA_ILi2EEESB_SB_EEENS5_IJSB_NSA_ILi0EEESX_EEEEENS5_IJNS4_10UnderscoreES10_S10_EEEEENS4_23SM90_TMA_LOAD_MULTICASTENS4_14ComposedLayoutINS4_7SwizzleILi3ELi4ELi3EEENS4_18smem_ptr_flag_bitsILi16EEENSU_INS5_IJSC_SH_EEENS5_IJSH_SB_EEEEEEEvNS4_8identityENS4_13SM90_TMA_LOADES1C_vS1D_EENS_8epilogue10collective6detail29Sm90TmaWarpSpecializedAdapterINS1H_15DefaultEpilogueISJ_SK_SK_NS1G_6thread17LinearCombinationISJ_Li1EffLNS1L_9ScaleType4KindE0ELNS_15FloatRoundStyleE2ESJ_EENS1_15EpilogueDefaultEEEEEvvEEEEvNT_6ParamsE,"a",@progbits
	.sectionflags	@""
	.align	4
.nv.constant0._ZN7cutlass13device_kernelINS_4gemm6kernel13GemmUniversalIN4cute5tupleIJiiiiEEENS1_10collective13CollectiveMmaINS1_34MainloopSm90TmaGmmaWarpSpecializedILi9ENS5_IJNS4_1CILi1EEENSA_ILi8EEESB_EEENS1_35KernelTmaWarpSpecializedCooperativeEEENS5_IJNSA_ILi128EEENSA_ILi64EEESH_EEENS_10bfloat16_tENS5_IJlSB_lEEESJ_SK_NS4_8TiledMMAINS4_8MMA_AtomIJNS4_4SM904GMMA27MMA_64x64x16_F32BF16BF16_SSILNSO_5MajorE0ELSQ_0ELNSO_7ScaleInE1ELSR_1EEEEEENS4_6LayoutINS5_IJNSA_ILi2EEESB_SB_EEENS5_IJSB_NSA_ILi0EEESX_EEEEENS5_IJNS4_10UnderscoreES10_S10_EEEEENS4_23SM90_TMA_LOAD_MULTICASTENS4_14ComposedLayoutINS4_7SwizzleILi3ELi4ELi3EEENS4_18smem_ptr_flag_bitsILi16EEENSU_INS5_IJSC_SH_EEENS5_IJSH_SB_EEEEEEEvNS4_8identityENS4_13SM90_TMA_LOADES1C_vS1D_EENS_8epilogue10collective6detail29Sm90TmaWarpSpecializedAdapterINS1H_15DefaultEpilogueISJ_SK_SK_NS1G_6thread17LinearCombinationISJ_Li1EffLNS1L_9ScaleType4KindE0ELNS_15FloatRoundStyleE2ESJ_EENS1_15EpilogueDefaultEEEEEvvEEEEvNT_6ParamsE:
	.zero		1664


//--------------------- SYMBOLS --------------------------

	.type		.nv.reservedSmem.offset0,@object
	.size		.nv.reservedSmem.offset0,0x4
	.type		__assertfail,@function
